	.target	sm_90a

	.elftype	@"ET_EXEC"


//--------------------- .note.nv.tkinfo           --------------------------
	.section	.note.nv.tkinfo,"",@"SHT_NOTE"
	.sectionflags	@"SHF_NOTE_NV_TKINFO"
	.tkinfo
        /*0018*/ 	.word	0x00000002
        /*0030*/ 	.string	""
        /*0030*/ 	.string	"ptxas"
        /*0030*/ 	.string	"Cuda compilation tools, release 13.0, V13.0.88"
        /*0030*/ 	.string	"Build cuda_13.0.r13.0/compiler.36424714_0"
        /*0030*/ 	.string	"-arch sm_90a -m 64 "



//--------------------- .note.nv.cuinfo           --------------------------
	.section	.note.nv.cuinfo,"",@"SHT_NOTE"
	.sectionflags	@"SHF_NOTE_NV_CUINFO"
        /*0018*/ 	.short	0x0002
        /*001a*/ 	.short	0x005a
        /*001c*/ 	.short	0x0082
	.zero		2


//--------------------- .nv.info                  --------------------------
	.section	.nv.info,"",@"SHT_CUDA_INFO"
	.align	4


	//----- nvinfo : EIATTR_REGCOUNT
	.align		4
        /*0000*/ 	.byte	0x04, 0x2f
        /*0002*/ 	.short	(.L_12 - .L_11)
	.align		4
.L_11:
        /*0004*/ 	.word	index@(_ZN7cutlass13device_kernelINS_4gemm6kernel13GemmUniversalIN4cute5tupleIJiiiiEEENS1_10collective13CollectiveMmaINS1_40MainloopSm90TmaGmmaWarpSpecializedSparseILi10ENS5_IJNS4_1CILi2EEENSA_ILi1EEESC_EEENS1_32KernelTmaWarpSpecializedPingpongEEENS5_IJNSA_ILi64EEENSA_ILi128EEESH_EEEaNS5_IJNS4_6LayoutINS5_IJiNS5_IJSB_iEEEiEEENS5_IJlNS5_IJSC_SB_EEElEEEEENSJ_INS5_IJNS5_IJSG_iEEENS5_IJSH_iEEEiEEENS5_IJNS5_IJSH_NSA_ILi8192EEEEEENS5_IJSC_lEEElEEEEEEEEaNS5_IJlSC_lEEENS4_8TiledMMAINS4_8MMA_AtomIJNS4_4SM904GMMA6SPARSE28GMMA_64x128x64_S32S8S8_SS_TNILNS12_9SparseSelE0EEEEEENSJ_INS5_IJSC_SC_SC_EEENS5_IJNSA_ILi0EEES19_S19_EEEEENS5_IJNS4_10UnderscoreES1C_S1C_EEEEENS4_13SM90_TMA_LOADENS4_14ComposedLayoutINS4_7SwizzleILi2ELi4ELi3EEENS4_25smem_sparse_ptr_flag_bitsILi2ELi8EEENSJ_INS5_IJNS5_IJSC_NSA_ILi8EEEEEENS5_IJSB_SG_EEEEEENS5_IJNS5_IJS19_SH_EEESM_EEEEEEEvNS4_8identityENS4_23SM90_TMA_LOAD_MULTICASTENS1G_INS1H_ILi3ELi4ELi3EEENS4_18smem_ptr_flag_bitsILi8EEENSJ_INS5_IJS1L_SH_EEENS5_IJSH_SC_EEEEEEEvS1T_EENS_8epilogue10collective6detail29Sm90TmaWarpSpecializedAdapterINS24_15DefaultEpilogueIiNS5_IJSC_llEEES28_NS23_6thread17LinearCombinationIiLi1EiiLNS29_9ScaleType4KindE0ELNS_15FloatRoundStyleE2EiEENS1_15EpilogueDefaultEEEEEvvEEEEvNT_6ParamsE)
        /*0008*/ 	.word	0x000000a8


	//----- nvinfo : EIATTR_FRAME_SIZE
	.align		4
.L_12:
        /*000c*/ 	.byte	0x04, 0x11
        /*000e*/ 	.short	(.L_14 - .L_13)
	.align		4
.L_13:
        /*0010*/ 	.word	index@(_ZN7cutlass13device_kernelINS_4gemm6kernel13GemmUniversalIN4cute5tupleIJiiiiEEENS1_10collective13CollectiveMmaINS1_40MainloopSm90TmaGmmaWarpSpecializedSparseILi10ENS5_IJNS4_1CILi2EEENSA_ILi1EEESC_EEENS1_32KernelTmaWarpSpecializedPingpongEEENS5_IJNSA_ILi64EEENSA_ILi128EEESH_EEEaNS5_IJNS4_6LayoutINS5_IJiNS5_IJSB_iEEEiEEENS5_IJlNS5_IJSC_SB_EEElEEEEENSJ_INS5_IJNS5_IJSG_iEEENS5_IJSH_iEEEiEEENS5_IJNS5_IJSH_NSA_ILi8192EEEEEENS5_IJSC_lEEElEEEEEEEEaNS5_IJlSC_lEEENS4_8TiledMMAINS4_8MMA_AtomIJNS4_4SM904GMMA6SPARSE28GMMA_64x128x64_S32S8S8_SS_TNILNS12_9SparseSelE0EEEEEENSJ_INS5_IJSC_SC_SC_EEENS5_IJNSA_ILi0EEES19_S19_EEEEENS5_IJNS4_10UnderscoreES1C_S1C_EEEEENS4_13SM90_TMA_LOADENS4_14ComposedLayoutINS4_7SwizzleILi2ELi4ELi3EEENS4_25smem_sparse_ptr_flag_bitsILi2ELi8EEENSJ_INS5_IJNS5_IJSC_NSA_ILi8EEEEEENS5_IJSB_SG_EEEEEENS5_IJNS5_IJS19_SH_EEESM_EEEEEEEvNS4_8identityENS4_23SM90_TMA_LOAD_MULTICASTENS1G_INS1H_ILi3ELi4ELi3EEENS4_18smem_ptr_flag_bitsILi8EEENSJ_INS5_IJS1L_SH_EEENS5_IJSH_SC_EEEEEEEvS1T_EENS_8epilogue10collective6detail29Sm90TmaWarpSpecializedAdapterINS24_15DefaultEpilogueIiNS5_IJSC_llEEES28_NS23_6thread17LinearCombinationIiLi1EiiLNS29_9ScaleType4KindE0ELNS_15FloatRoundStyleE2EiEENS1_15EpilogueDefaultEEEEEvvEEEEvNT_6ParamsE)
        /*0014*/ 	.word	0x00000000


	//----- nvinfo : EIATTR_MIN_STACK_SIZE
	.align		4
.L_14:
        /*0018*/ 	.byte	0x04, 0x12
        /*001a*/ 	.short	(.L_16 - .L_15)
	.align		4
.L_15:
        /*001c*/ 	.word	index@(_ZN7cutlass13device_kernelINS_4gemm6kernel13GemmUniversalIN4cute5tupleIJiiiiEEENS1_10collective13CollectiveMmaINS1_40MainloopSm90TmaGmmaWarpSpecializedSparseILi10ENS5_IJNS4_1CILi2EEENSA_ILi1EEESC_EEENS1_32KernelTmaWarpSpecializedPingpongEEENS5_IJNSA_ILi64EEENSA_ILi128EEESH_EEEaNS5_IJNS4_6LayoutINS5_IJiNS5_IJSB_iEEEiEEENS5_IJlNS5_IJSC_SB_EEElEEEEENSJ_INS5_IJNS5_IJSG_iEEENS5_IJSH_iEEEiEEENS5_IJNS5_IJSH_NSA_ILi8192EEEEEENS5_IJSC_lEEElEEEEEEEEaNS5_IJlSC_lEEENS4_8TiledMMAINS4_8MMA_AtomIJNS4_4SM904GMMA6SPARSE28GMMA_64x128x64_S32S8S8_SS_TNILNS12_9SparseSelE0EEEEEENSJ_INS5_IJSC_SC_SC_EEENS5_IJNSA_ILi0EEES19_S19_EEEEENS5_IJNS4_10UnderscoreES1C_S1C_EEEEENS4_13SM90_TMA_LOADENS4_14ComposedLayoutINS4_7SwizzleILi2ELi4ELi3EEENS4_25smem_sparse_ptr_flag_bitsILi2ELi8EEENSJ_INS5_IJNS5_IJSC_NSA_ILi8EEEEEENS5_IJSB_SG_EEEEEENS5_IJNS5_IJS19_SH_EEESM_EEEEEEEvNS4_8identityENS4_23SM90_TMA_LOAD_MULTICASTENS1G_INS1H_ILi3ELi4ELi3EEENS4_18smem_ptr_flag_bitsILi8EEENSJ_INS5_IJS1L_SH_EEENS5_IJSH_SC_EEEEEEEvS1T_EENS_8epilogue10collective6detail29Sm90TmaWarpSpecializedAdapterINS24_15DefaultEpilogueIiNS5_IJSC_llEEES28_NS23_6thread17LinearCombinationIiLi1EiiLNS29_9ScaleType4KindE0ELNS_15FloatRoundStyleE2EiEENS1_15EpilogueDefaultEEEEEvvEEEEvNT_6ParamsE)
        /*0020*/ 	.word	0x00000000
.L_16:


//--------------------- .nv.compat                --------------------------
	.section	.nv.compat,"",@"SHT_CUDA_COMPAT_INFO"
	.align	4
        /*0000*/ 	.byte	0x02, 0x09, 0x01, 0x00, 0x02, 0x02, 0x04, 0x00, 0x02, 0x05, 0x05, 0x00, 0x03, 0x07, 0x01, 0x01
        /*0010*/ 	.byte	0x02, 0x03, 0x01, 0x00, 0x02, 0x06, 0x01, 0x00, 0x04, 0x0b, 0x08, 0x00, 0x00, 0x00, 0x00, 0x00
        /*0020*/ 	.byte	0x00, 0x00, 0x00, 0x00


//--------------------- .nv.info._ZN7cutlass13device_kernelINS_4gemm6kernel13GemmUniversalIN4cute5tupleIJiiiiEEENS1_10collective13CollectiveMmaINS1_40MainloopSm90TmaGmmaWarpSpecializedSparseILi10ENS5_IJNS4_1CILi2EEENSA_ILi1EEESC_EEENS1_32KernelTmaWarpSpecializedPingpongEEENS5_IJNSA_ILi64EEENSA_ILi128EEESH_EEEaNS5_IJNS4_6LayoutINS5_IJiNS5_IJSB_iEEEiEEENS5_IJlNS5_IJSC_SB_EEElEEEEENSJ_INS5_IJNS5_IJSG_iEEENS5_IJSH_iEEEiEEENS5_IJNS5_IJSH_NSA_ILi8192EEEEEENS5_IJSC_lEEElEEEEEEEEaNS5_IJlSC_lEEENS4_8TiledMMAINS4_8MMA_AtomIJNS4_4SM904GMMA6SPARSE28GMMA_64x128x64_S32S8S8_SS_TNILNS12_9SparseSelE0EEEEEENSJ_INS5_IJSC_SC_SC_EEENS5_IJNSA_ILi0EEES19_S19_EEEEENS5_IJNS4_10UnderscoreES1C_S1C_EEEEENS4_13SM90_TMA_LOADENS4_14ComposedLayoutINS4_7SwizzleILi2ELi4ELi3EEENS4_25smem_sparse_ptr_flag_bitsILi2ELi8EEENSJ_INS5_IJNS5_IJSC_NSA_ILi8EEEEEENS5_IJSB_SG_EEEEEENS5_IJNS5_IJS19_SH_EEESM_EEEEEEEvNS4_8identityENS4_23SM90_TMA_LOAD_MULTICASTENS1G_INS1H_ILi3ELi4ELi3EEENS4_18smem_ptr_flag_bitsILi8EEENSJ_INS5_IJS1L_SH_EEENS5_IJSH_SC_EEEEEEEvS1T_EENS_8epilogue10collective6detail29Sm90TmaWarpSpecializedAdapterINS24_15DefaultEpilogueIiNS5_IJSC_llEEES28_NS23_6thread17LinearCombinationIiLi1EiiLNS29_9ScaleType4KindE0ELNS_15FloatRoundStyleE2EiEENS1_15EpilogueDefaultEEEEEvvEEEEvNT_6ParamsE --------------------------
	.section	.nv.info._ZN7cutlass13device_kernelINS_4gemm6kernel13GemmUniversalIN4cute5tupleIJiiiiEEENS1_10collective13CollectiveMmaINS1_40MainloopSm90TmaGmmaWarpSpecializedSparseILi10ENS5_IJNS4_1CILi2EEENSA_ILi1EEESC_EEENS1_32KernelTmaWarpSpecializedPingpongEEENS5_IJNSA_ILi64EEENSA_ILi128EEESH_EEEaNS5_IJNS4_6LayoutINS5_IJiNS5_IJSB_iEEEiEEENS5_IJlNS5_IJSC_SB_EEElEEEEENSJ_INS5_IJNS5_IJSG_iEEENS5_IJSH_iEEEiEEENS5_IJNS5_IJSH_NSA_ILi8192EEEEEENS5_IJSC_lEEElEEEEEEEEaNS5_IJlSC_lEEENS4_8TiledMMAINS4_8MMA_AtomIJNS4_4SM904GMMA6SPARSE28GMMA_64x128x64_S32S8S8_SS_TNILNS12_9SparseSelE0EEEEEENSJ_INS5_IJSC_SC_SC_EEENS5_IJNSA_ILi0EEES19_S19_EEEEENS5_IJNS4_10UnderscoreES1C_S1C_EEEEENS4_13SM90_TMA_LOADENS4_14ComposedLayoutINS4_7SwizzleILi2ELi4ELi3EEENS4_25smem_sparse_ptr_flag_bitsILi2ELi8EEENSJ_INS5_IJNS5_IJSC_NSA_ILi8EEEEEENS5_IJSB_SG_EEEEEENS5_IJNS5_IJS19_SH_EEESM_EEEEEEEvNS4_8identityENS4_23SM90_TMA_LOAD_MULTICASTENS1G_INS1H_ILi3ELi4ELi3EEENS4_18smem_ptr_flag_bitsILi8EEENSJ_INS5_IJS1L_SH_EEENS5_IJSH_SC_EEEEEEEvS1T_EENS_8epilogue10collective6detail29Sm90TmaWarpSpecializedAdapterINS24_15DefaultEpilogueIiNS5_IJSC_llEEES28_NS23_6thread17LinearCombinationIiLi1EiiLNS29_9ScaleType4KindE0ELNS_15FloatRoundStyleE2EiEENS1_15EpilogueDefaultEEEEEvvEEEEvNT_6ParamsE,"",@"SHT_CUDA_INFO"
	.sectionflags	@""
	.align	4


	//----- nvinfo : EIATTR_CUDA_API_VERSION
	.align		4
        /*0000*/ 	.byte	0x04, 0x37
        /*0002*/ 	.short	(.L_18 - .L_17)
.L_17:
        /*0004*/ 	.word	0x00000082


	//----- nvinfo : EIATTR_KPARAM_INFO
	.align		4
.L_18:
        /*0008*/ 	.byte	0x04, 0x17
        /*000a*/ 	.short	(.L_20 - .L_19)
.L_19:
        /*000c*/ 	.word	0x00000000
        /*0010*/ 	.short	0x0000
        /*0012*/ 	.short	0x0070
        /*0014*/ 	.byte	0x00, 0xf0, 0x01, 0x14


	//----- nvinfo : EIATTR_SPARSE_MMA_MASK
	.align		4
.L_20:
        /*0018*/ 	.byte	0x03, 0x50
        /*001a*/ 	.short	0x0004


	//----- nvinfo : EIATTR_MAXREG_COUNT
	.align		4
        /*001c*/ 	.byte	0x03, 0x1b
        /*001e*/ 	.short	0x00a8


	//----- nvinfo : EIATTR_NUM_BARRIERS
	.align		4
        /*0020*/ 	.byte	0x02, 0x4c
        /*0022*/ 	.byte	0x01
	.zero		1


	//----- nvinfo : EIATTR_MERCURY_ISA_VERSION
	.align		4
        /*0024*/ 	.byte	0x03, 0x5f
        /*0026*/ 	.short	0x0101


	//----- nvinfo : EIATTR_INT_WARP_WIDE_INSTR_OFFSETS
	.align		4
        /*0028*/ 	.byte	0x04, 0x31
        /*002a*/ 	.short	(.L_22 - .L_21)


	//   ....[0]....
.L_21:
        /*002c*/ 	.word	0x000005a0


	//   ....[1]....
        /*0030*/ 	.word	0x000006b0


	//   ....[2]....
        /*0034*/ 	.word	0x000006d0


	//   ....[3]....
        /*0038*/ 	.word	0x000006f0


	//   ....[4]....
        /*003c*/ 	.word	0x00000750


	//   ....[5]....
        /*0040*/ 	.word	0x00000860


	//   ....[6]....
        /*0044*/ 	.word	0x00000870


	//   ....[7]....
        /*0048*/ 	.word	0x000008a0


	//----- nvinfo : EIATTR_COOP_GROUP_MASK_REGIDS
	.align		4
.L_22:
        /*004c*/ 	.byte	0x04, 0x29
        /*004e*/ 	.short	(.L_24 - .L_23)


	//   ....[0]....
.L_23:
        /*0050*/ 	.word	0xffffffff


	//   ....[1]....
        /*0054*/ 	.word	0xffffffff


	//   ....[2]....
        /*0058*/ 	.word	0xffffffff


	//   ....[3]....
        /*005c*/ 	.word	0xffffffff


	//   ....[4]....
        /*0060*/ 	.word	0xffffffff


	//   ....[5]....
        /*0064*/ 	.word	0xffffffff


	//   ....[6]....
        /*0068*/ 	.word	0xffffffff


	//----- nvinfo : EIATTR_COOP_GROUP_INSTR_OFFSETS
	.align		4
.L_24:
        /*006c*/ 	.byte	0x04, 0x28
        /*006e*/ 	.short	(.L_26 - .L_25)


	//   ....[0]....
.L_25:
        /*0070*/ 	.word	0x00000060


	//   ....[1]....
        /*0074*/ 	.word	0x00000070


	//   ....[2]....
        /*0078*/ 	.word	0x00000160


	//   ....[3]....
        /*007c*/ 	.word	0x000003f0


	//   ....[4]....
        /*0080*/ 	.word	0x00000430


	//   ....[5]....
        /*0084*/ 	.word	0x000004c0


	//   ....[6]....
        /*0088*/ 	.word	0x00000a30


	//----- nvinfo : EIATTR_REG_RECONFIG
	.align		4
.L_26:
        /*008c*/ 	.byte	0x01, 0x54
	.zero		2


	//----- nvinfo : EIATTR_MBARRIER_INSTR_OFFSETS
	.align		4
        /*0090*/ 	.byte	0x04, 0x39
        /*0092*/ 	.short	(.L_28 - .L_27)


	//   ....[0]....
.L_27:
        /*0094*/ 	.word	0x00000280
        /*0098*/ 	.word	0x000000ff
        /*009c*/ 	.word	0x00000000
        /*00a0*/ 	.short	0x0100
        /*00a2*/ 	.byte	0x08
	.zero		1


	//   ....[1]....
        /*00a4*/ 	.word	0x00000290
        /*00a8*/ 	.word	0x000000ff
        /*00ac*/ 	.word	0x00000050
        /*00b0*/ 	.short	0x0100
        /*00b2*/ 	.byte	0x08
	.zero		1


	//   ....[2]....
        /*00b4*/ 	.word	0x000002a0
        /*00b8*/ 	.word	0x000000ff
        /*00bc*/ 	.word	0x00000008
        /*00c0*/ 	.short	0x0100
        /*00c2*/ 	.byte	0x08
	.zero		1


	//   ....[3]....
        /*00c4*/ 	.word	0x000002b0
        /*00c8*/ 	.word	0x000000ff
        /*00cc*/ 	.word	0x00000058
        /*00d0*/ 	.short	0x0100
        /*00d2*/ 	.byte	0x08
	.zero		1


	//   ....[4]....
        /*00d4*/ 	.word	0x000002c0
        /*00d8*/ 	.word	0x000000ff
        /*00dc*/ 	.word	0x00000010
        /*00e0*/ 	.short	0x0100
        /*00e2*/ 	.byte	0x08
	.zero		1


	//   ....[5]....
        /*00e4*/ 	.word	0x000002d0
        /*00e8*/ 	.word	0x000000ff
        /*00ec*/ 	.word	0x00000060
        /*00f0*/ 	.short	0x0100
        /*00f2*/ 	.byte	0x08
	.zero		1


	//   ....[6]....
        /*00f4*/ 	.word	0x000002e0
        /*00f8*/ 	.word	0x000000ff
        /*00fc*/ 	.word	0x00000018
        /*0100*/ 	.short	0x0100
        /*0102*/ 	.byte	0x08
	.zero		1


	//   ....[7]....
        /*0104*/ 	.word	0x000002f0
        /*0108*/ 	.word	0x000000ff
        /*010c*/ 	.word	0x00000068
        /*0110*/ 	.short	0x0100
        /*0112*/ 	.byte	0x08
	.zero		1


	//   ....[8]....
        /*0114*/ 	.word	0x00000300
        /*0118*/ 	.word	0x000000ff
        /*011c*/ 	.word	0x00000020
        /*0120*/ 	.short	0x0100
        /*0122*/ 	.byte	0x08
	.zero		1


	//   ....[9]....
        /*0124*/ 	.word	0x00000310
        /*0128*/ 	.word	0x000000ff
        /*012c*/ 	.word	0x00000070
        /*0130*/ 	.short	0x0100
        /*0132*/ 	.byte	0x08
	.zero		1


	//   ....[10]....
        /*0134*/ 	.word	0x00000320
        /*0138*/ 	.word	0x000000ff
        /*013c*/ 	.word	0x00000028
        /*0140*/ 	.short	0x0100
        /*0142*/ 	.byte	0x08
	.zero		1


	//   ....[11]....
        /*0144*/ 	.word	0x00000330
        /*0148*/ 	.word	0x000000ff
        /*014c*/ 	.word	0x00000078
        /*0150*/ 	.short	0x0100
        /*0152*/ 	.byte	0x08
	.zero		1


	//   ....[12]....
        /*0154*/ 	.word	0x00000340
        /*0158*/ 	.word	0x000000ff
        /*015c*/ 	.word	0x00000030
        /*0160*/ 	.short	0x0100
        /*0162*/ 	.byte	0x08
	.zero		1


	//   ....[13]....
        /*0164*/ 	.word	0x00000350
        /*0168*/ 	.word	0x000000ff
        /*016c*/ 	.word	0x00000080
        /*0170*/ 	.short	0x0100
        /*0172*/ 	.byte	0x08
	.zero		1


	//   ....[14]....
        /*0174*/ 	.word	0x00000360
        /*0178*/ 	.word	0x000000ff
        /*017c*/ 	.word	0x00000038
        /*0180*/ 	.short	0x0100
        /*0182*/ 	.byte	0x08
	.zero		1


	//   ....[15]....
        /*0184*/ 	.word	0x00000370
        /*0188*/ 	.word	0x000000ff
        /*018c*/ 	.word	0x00000088
        /*0190*/ 	.short	0x0100
        /*0192*/ 	.byte	0x08
	.zero		1


	//   ....[16]....
        /*0194*/ 	.word	0x00000380
        /*0198*/ 	.word	0x000000ff
        /*019c*/ 	.word	0x00000040
        /*01a0*/ 	.short	0x0100
        /*01a2*/ 	.byte	0x08
	.zero		1


	//   ....[17]....
        /*01a4*/ 	.word	0x00000390
        /*01a8*/ 	.word	0x000000ff
        /*01ac*/ 	.word	0x00000090
        /*01b0*/ 	.short	0x0100
        /*01b2*/ 	.byte	0x08
	.zero		1


	//   ....[18]....
        /*01b4*/ 	.word	0x000003a0
        /*01b8*/ 	.word	0x000000ff
        /*01bc*/ 	.word	0x00000048
        /*01c0*/ 	.short	0x0100
        /*01c2*/ 	.byte	0x08
	.zero		1


	//   ....[19]....
        /*01c4*/ 	.word	0x000003b0
        /*01c8*/ 	.word	0x000000ff
        /*01cc*/ 	.word	0x00000098
        /*01d0*/ 	.short	0x0100
        /*01d2*/ 	.byte	0x08
	.zero		1


	//   ....[20]....
        /*01d4*/ 	.word	0x000008f0
        /*01d8*/ 	.word	0x000000ff
        /*01dc*/ 	.word	0x000000d0
        /*01e0*/ 	.short	0x0100
        /*01e2*/ 	.byte	0x08
	.zero		1


	//   ....[21]....
        /*01e4*/ 	.word	0x00000990
        /*01e8*/ 	.word	0x000000ff
        /*01ec*/ 	.word	0x000000d8
        /*01f0*/ 	.short	0x0100
        /*01f2*/ 	.byte	0x08
	.zero		1


	//   ....[22]....
        /*01f4*/ 	.word	0x000009b0
        /*01f8*/ 	.word	0x000000ff
        /*01fc*/ 	.word	0x000000b0
        /*0200*/ 	.short	0x0100
        /*0202*/ 	.byte	0x09
	.zero		1


	//   ....[23]....
        /*0204*/ 	.word	0x000009c0
        /*0208*/ 	.word	0x000000ff
        /*020c*/ 	.word	0x000000b8
        /*0210*/ 	.short	0x0100
        /*0212*/ 	.byte	0x09
	.zero		1


	//   ....[24]....
        /*0214*/ 	.word	0x000009d0
        /*0218*/ 	.word	0x000000ff
        /*021c*/ 	.word	0x000000c0
        /*0220*/ 	.short	0x0100
        /*0222*/ 	.byte	0x09
	.zero		1


	//   ....[25]....
        /*0224*/ 	.word	0x000009e0
        /*0228*/ 	.word	0x000000ff
        /*022c*/ 	.word	0x000000c8
        /*0230*/ 	.short	0x0100
        /*0232*/ 	.byte	0x09
	.zero		1


	//   ....[26]....
        /*0234*/ 	.word	0x00001880
        /*0238*/ 	.word	0x000000ff
        /*023c*/ 	.word	0xfffffff8
        /*0240*/ 	.short	0x010a
        /*0242*/ 	.byte	0x0c
	.zero		1


	//   ....[27]....
        /*0244*/ 	.word	0x00001b50
        /*0248*/ 	.word	0x000000ff
        /*024c*/ 	.word	0x00000000
        /*0250*/ 	.short	0x010a
        /*0252*/ 	.byte	0x08
	.zero		1


	//   ....[28]....
        /*0254*/ 	.word	0x00001b90
        /*0258*/ 	.word	0x000000ff
        /*025c*/ 	.word	0x00000000
        /*0260*/ 	.short	0x010a
        /*0262*/ 	.byte	0x08
	.zero		1


	//   ....[29]....
        /*0264*/ 	.word	0x00001d20
        /*0268*/ 	.word	0x00000017
        /*026c*/ 	.word	0x00000000
        /*0270*/ 	.short	0x0101
        /*0272*/ 	.byte	0x3f
	.zero		1


	//   ....[30]....
        /*0274*/ 	.word	0x00001eb0
        /*0278*/ 	.word	0x00000016
        /*027c*/ 	.word	0x00000000
        /*0280*/ 	.short	0x0101
        /*0282*/ 	.byte	0x15
	.zero		1


	//   ....[31]....
        /*0284*/ 	.word	0x00001f00
        /*0288*/ 	.word	0x000000ff
        /*028c*/ 	.word	0x00000008
        /*0290*/ 	.short	0x010a
        /*0292*/ 	.byte	0x0c
	.zero		1


	//   ....[32]....
        /*0294*/ 	.word	0x00006ad0
        /*0298*/ 	.word	0x00000004
        /*029c*/ 	.word	0x00000000
        /*02a0*/ 	.short	0x0101
        /*02a2*/ 	.byte	0x15
	.zero		1


	//   ....[33]....
        /*02a4*/ 	.word	0x00007420
        /*02a8*/ 	.word	0x00000014
        /*02ac*/ 	.word	0x00000050
        /*02b0*/ 	.short	0x010a
        /*02b2*/ 	.byte	0x3f
	.zero		1


	//   ....[34]....
        /*02b4*/ 	.word	0x00007880
        /*02b8*/ 	.word	0x0000000a
        /*02bc*/ 	.word	0x000000d8
        /*02c0*/ 	.short	0x0101
        /*02c2*/ 	.byte	0x3f
	.zero		1


	//   ....[35]....
        /*02c4*/ 	.word	0x00007ff0
        /*02c8*/ 	.word	0x00000005
        /*02cc*/ 	.word	0x00000000
        /*02d0*/ 	.short	0x010a
        /*02d2*/ 	.byte	0x3f
	.zero		1


	//   ....[36]....
        /*02d4*/ 	.word	0x00008070
        /*02d8*/ 	.word	0x00000007
        /*02dc*/ 	.word	0x00000000
        /*02e0*/ 	.short	0x010a
        /*02e2*/ 	.byte	0x3f
	.zero		1


	//   ....[37]....
        /*02e4*/ 	.word	0x00008100
        /*02e8*/ 	.word	0x00000006
        /*02ec*/ 	.word	0x00000000
        /*02f0*/ 	.short	0x010a
        /*02f2*/ 	.byte	0x3f
	.zero		1


	//   ....[38]....
        /*02f4*/ 	.word	0x00008190
        /*02f8*/ 	.word	0x00000009
        /*02fc*/ 	.word	0x00000000
        /*0300*/ 	.short	0x010a
        /*0302*/ 	.byte	0x3f
	.zero		1


	//   ....[39]....
        /*0304*/ 	.word	0x00008220
        /*0308*/ 	.word	0x00000006
        /*030c*/ 	.word	0x00000000
        /*0310*/ 	.short	0x010a
        /*0312*/ 	.byte	0x3f
	.zero		1


	//   ....[40]....
        /*0314*/ 	.word	0x000082b0
        /*0318*/ 	.word	0x00000009
        /*031c*/ 	.word	0x00000000
        /*0320*/ 	.short	0x010a
        /*0322*/ 	.byte	0x3f
	.zero		1


	//   ....[41]....
        /*0324*/ 	.word	0x00008340
        /*0328*/ 	.word	0x00000006
        /*032c*/ 	.word	0x00000000
        /*0330*/ 	.short	0x010a
        /*0332*/ 	.byte	0x3f
	.zero		1


	//   ....[42]....
        /*0334*/ 	.word	0x000083d0
        /*0338*/ 	.word	0x00000009
        /*033c*/ 	.word	0x00000000
        /*0340*/ 	.short	0x010a
        /*0342*/ 	.byte	0x3f
	.zero		1


	//   ....[43]....
        /*0344*/ 	.word	0x00008460
        /*0348*/ 	.word	0x00000006
        /*034c*/ 	.word	0x00000000
        /*0350*/ 	.short	0x010a
        /*0352*/ 	.byte	0x3f
	.zero		1


	//   ....[44]....
        /*0354*/ 	.word	0x000084f0
        /*0358*/ 	.word	0x00000003
        /*035c*/ 	.word	0x00000000
        /*0360*/ 	.short	0x010a
        /*0362*/ 	.byte	0x3f
	.zero		1


	//   ....[45]....
        /*0364*/ 	.word	0x00008560
        /*0368*/ 	.word	0x00000016
        /*036c*/ 	.word	0xfffffff8
        /*0370*/ 	.short	0x010a
        /*0372*/ 	.byte	0x3f
	.zero		1


	//   ....[46]....
        /*0374*/ 	.word	0x000085c0
        /*0378*/ 	.word	0x00000058
        /*037c*/ 	.word	0x00000000
        /*0380*/ 	.short	0x010a
        /*0382*/ 	.byte	0x3f
	.zero		1


	//   ....[47]....
        /*0384*/ 	.word	0x00008620
        /*0388*/ 	.word	0x00000016
        /*038c*/ 	.word	0x00000008
        /*0390*/ 	.short	0x010a
        /*0392*/ 	.byte	0x3f
	.zero		1


	//   ....[48]....
        /*0394*/ 	.word	0x000086f0
        /*0398*/ 	.word	0x00000014
        /*039c*/ 	.word	0x00000050
        /*03a0*/ 	.short	0x010a
        /*03a2*/ 	.byte	0x3f
	.zero		1


	//   ....[49]....
        /*03a4*/ 	.word	0x000087d0
        /*03a8*/ 	.word	0x00000005
        /*03ac*/ 	.word	0x00000000
        /*03b0*/ 	.short	0x010a
        /*03b2*/ 	.byte	0x3f
	.zero		1


	//   ....[50]....
        /*03b4*/ 	.word	0x00008820
        /*03b8*/ 	.word	0x00000007
        /*03bc*/ 	.word	0x00000000
        /*03c0*/ 	.short	0x010a
        /*03c2*/ 	.byte	0x3f
	.zero		1


	//   ....[51]....
        /*03c4*/ 	.word	0x00008870
        /*03c8*/ 	.word	0x00000006
        /*03cc*/ 	.word	0x00000000
        /*03d0*/ 	.short	0x010a
        /*03d2*/ 	.byte	0x3f
	.zero		1


	//   ....[52]....
        /*03d4*/ 	.word	0x000088c0
        /*03d8*/ 	.word	0x00000009
        /*03dc*/ 	.word	0x00000000
        /*03e0*/ 	.short	0x010a
        /*03e2*/ 	.byte	0x3f
	.zero		1


	//   ....[53]....
        /*03e4*/ 	.word	0x00008910
        /*03e8*/ 	.word	0x00000006
        /*03ec*/ 	.word	0x00000000
        /*03f0*/ 	.short	0x010a
        /*03f2*/ 	.byte	0x3f
	.zero		1


	//   ....[54]....
        /*03f4*/ 	.word	0x00008960
        /*03f8*/ 	.word	0x00000009
        /*03fc*/ 	.word	0x00000000
        /*0400*/ 	.short	0x010a
        /*0402*/ 	.byte	0x3f
	.zero		1


	//   ....[55]....
        /*0404*/ 	.word	0x000089b0
        /*0408*/ 	.word	0x00000006
        /*040c*/ 	.word	0x00000000
        /*0410*/ 	.short	0x010a
        /*0412*/ 	.byte	0x3f
	.zero		1


	//   ....[56]....
        /*0414*/ 	.word	0x00008a00
        /*0418*/ 	.word	0x00000009
        /*041c*/ 	.word	0x00000000
        /*0420*/ 	.short	0x010a
        /*0422*/ 	.byte	0x3f
	.zero		1


	//   ....[57]....
        /*0424*/ 	.word	0x00008a50
        /*0428*/ 	.word	0x00000006
        /*042c*/ 	.word	0x00000000
        /*0430*/ 	.short	0x010a
        /*0432*/ 	.byte	0x3f
	.zero		1


	//----- nvinfo : EIATTR_NUM_MBARRIERS
	.align		4
.L_28:
        /*0434*/ 	.byte	0x03, 0x38
        /*0436*/ 	.short	0x001a


	//----- nvinfo : EIATTR_EXIT_INSTR_OFFSETS
	.align		4
        /*0438*/ 	.byte	0x04, 0x1c
        /*043a*/ 	.short	(.L_30 - .L_29)


	//   ....[0]....
.L_29:
        /*043c*/ 	.word	0x00001480


	//   ....[1]....
        /*0440*/ 	.word	0x000014e0


	//   ....[2]....
        /*0444*/ 	.word	0x000070e0


	//   ....[3]....
        /*0448*/ 	.word	0x00007110


	//   ....[4]....
        /*044c*/ 	.word	0x00008540


	//----- nvinfo : EIATTR_MAX_THREADS
	.align		4
.L_30:
        /*0450*/ 	.byte	0x04, 0x05
        /*0452*/ 	.short	(.L_32 - .L_31)
.L_31:
        /*0454*/ 	.word	0x00000180
        /*0458*/ 	.word	0x00000001
        /*045c*/ 	.word	0x00000001


	//----- nvinfo : EIATTR_CRS_STACK_SIZE
	.align		4
.L_32:
        /*0460*/ 	.byte	0x04, 0x1e
        /*0462*/ 	.short	(.L_34 - .L_33)
.L_33:
        /*0464*/ 	.word	0x00000000


	//----- nvinfo : EIATTR_CBANK_PARAM_SIZE
	.align		4
.L_34:
        /*0468*/ 	.byte	0x03, 0x19
        /*046a*/ 	.short	0x0570


	//----- nvinfo : EIATTR_PARAM_CBANK
	.align		4
        /*046c*/ 	.byte	0x04, 0x0a
        /*046e*/ 	.short	(.L_36 - .L_35)
	.align		4
.L_35:
        /*0470*/ 	.word	index@(.nv.constant0._ZN7cutlass13device_kernelINS_4gemm6kernel13GemmUniversalIN4cute5tupleIJiiiiEEENS1_10collective13CollectiveMmaINS1_40MainloopSm90TmaGmmaWarpSpecializedSparseILi10ENS5_IJNS4_1CILi2EEENSA_ILi1EEESC_EEENS1_32KernelTmaWarpSpecializedPingpongEEENS5_IJNSA_ILi64EEENSA_ILi128EEESH_EEEaNS5_IJNS4_6LayoutINS5_IJiNS5_IJSB_iEEEiEEENS5_IJlNS5_IJSC_SB_EEElEEEEENSJ_INS5_IJNS5_IJSG_iEEENS5_IJSH_iEEEiEEENS5_IJNS5_IJSH_NSA_ILi8192EEEEEENS5_IJSC_lEEElEEEEEEEEaNS5_IJlSC_lEEENS4_8TiledMMAINS4_8MMA_AtomIJNS4_4SM904GMMA6SPARSE28GMMA_64x128x64_S32S8S8_SS_TNILNS12_9SparseSelE0EEEEEENSJ_INS5_IJSC_SC_SC_EEENS5_IJNSA_ILi0EEES19_S19_EEEEENS5_IJNS4_10UnderscoreES1C_S1C_EEEEENS4_13SM90_TMA_LOADENS4_14ComposedLayoutINS4_7SwizzleILi2ELi4ELi3EEENS4_25smem_sparse_ptr_flag_bitsILi2ELi8EEENSJ_INS5_IJNS5_IJSC_NSA_ILi8EEEEEENS5_IJSB_SG_EEEEEENS5_IJNS5_IJS19_SH_EEESM_EEEEEEEvNS4_8identityENS4_23SM90_TMA_LOAD_MULTICASTENS1G_INS1H_ILi3ELi4ELi3EEENS4_18smem_ptr_flag_bitsILi8EEENSJ_INS5_IJS1L_SH_EEENS5_IJSH_SC_EEEEEEEvS1T_EENS_8epilogue10collective6detail29Sm90TmaWarpSpecializedAdapterINS24_15DefaultEpilogueIiNS5_IJSC_llEEES28_NS23_6thread17LinearCombinationIiLi1EiiLNS29_9ScaleType4KindE0ELNS_15FloatRoundStyleE2EiEENS1_15EpilogueDefaultEEEEEvvEEEEvNT_6ParamsE)
        /*0474*/ 	.short	0x0210
        /*0476*/ 	.short	0x0570


	//----- nvinfo : EIATTR_SW_WAR
	.align		4
.L_36:
        /*0478*/ 	.byte	0x04, 0x36
        /*047a*/ 	.short	(.L_38 - .L_37)
.L_37:
        /*047c*/ 	.word	0x00000008
.L_38:


//--------------------- .nv.callgraph             --------------------------
	.section	.nv.callgraph,"",@"SHT_CUDA_CALLGRAPH"
	.align	4
	.sectionentsize	8
	.align		4
        /*0000*/ 	.word	0x00000000
	.align		4
        /*0004*/ 	.word	0xffffffff
	.align		4
        /*0008*/ 	.word	0x00000000
	.align		4
        /*000c*/ 	.word	0xfffffffe
	.align		4
        /*0010*/ 	.word	0x00000000
	.align		4
        /*0014*/ 	.word	0xfffffffd
	.align		4
        /*0018*/ 	.word	0x00000000
	.align		4
        /*001c*/ 	.word	0xfffffffc


//--------------------- .nv.constant4             --------------------------
	.section	.nv.constant4,"a",@progbits
	.align	8
	.align		8
.nv.constant4:
        /*0000*/ 	.dword	_ZN39_INTERNAL_a280443c_4_k_cu_08d1a06d_27984cuda3std3__45__cpo5beginE
	.align		8
        /*0008*/ 	.dword	_ZN39_INTERNAL_a280443c_4_k_cu_08d1a06d_27984cuda3std3__45__cpo3endE
	.align		8
        /*0010*/ 	.dword	_ZN39_INTERNAL_a280443c_4_k_cu_08d1a06d_27984cuda3std3__45__cpo6cbeginE
	.align		8
        /*0018*/ 	.dword	_ZN39_INTERNAL_a280443c_4_k_cu_08d1a06d_27984cuda3std3__45__cpo4cendE
	.align		8
        /*0020*/ 	.dword	_ZN39_INTERNAL_a280443c_4_k_cu_08d1a06d_27984cuda3std3__441_GLOBAL__N__a280443c_4_k_cu_08d1a06d_27986ignoreE
	.align		8
        /*0028*/ 	.dword	_ZN39_INTERNAL_a280443c_4_k_cu_08d1a06d_27984cuda3std3__419piecewise_constructE
	.align		8
        /*0030*/ 	.dword	_ZN39_INTERNAL_a280443c_4_k_cu_08d1a06d_27984cuda3std3__48in_placeE
	.align		8
        /*0038*/ 	.dword	_ZN39_INTERNAL_a280443c_4_k_cu_08d1a06d_27984cuda3std6ranges3__45__cpo4swapE
	.align		8
        /*0040*/ 	.dword	_ZN39_INTERNAL_a280443c_4_k_cu_08d1a06d_27984cuda3std6ranges3__45__cpo9iter_moveE
	.align		8
        /*0048*/ 	.dword	_ZN39_INTERNAL_a280443c_4_k_cu_08d1a06d_27984cute7productE
	.align		8
        /*0050*/ 	.dword	_ZN39_INTERNAL_a280443c_4_k_cu_08d1a06d_27984cute1_E


//--------------------- .text._ZN7cutlass13device_kernelINS_4gemm6kernel13GemmUniversalIN4cute5tupleIJiiiiEEENS1_10collective13CollectiveMmaINS1_40MainloopSm90TmaGmmaWarpSpecializedSparseILi10ENS5_IJNS4_1CILi2EEENSA_ILi1EEESC_EEENS1_32KernelTmaWarpSpecializedPingpongEEENS5_IJNSA_ILi64EEENSA_ILi128EEESH_EEEaNS5_IJNS4_6LayoutINS5_IJiNS5_IJSB_iEEEiEEENS5_IJlNS5_IJSC_SB_EEElEEEEENSJ_INS5_IJNS5_IJSG_iEEENS5_IJSH_iEEEiEEENS5_IJNS5_IJSH_NSA_ILi8192EEEEEENS5_IJSC_lEEElEEEEEEEEaNS5_IJlSC_lEEENS4_8TiledMMAINS4_8MMA_AtomIJNS4_4SM904GMMA6SPARSE28GMMA_64x128x64_S32S8S8_SS_TNILNS12_9SparseSelE0EEEEEENSJ_INS5_IJSC_SC_SC_EEENS5_IJNSA_ILi0EEES19_S19_EEEEENS5_IJNS4_10UnderscoreES1C_S1C_EEEEENS4_13SM90_TMA_LOADENS4_14ComposedLayoutINS4_7SwizzleILi2ELi4ELi3EEENS4_25smem_sparse_ptr_flag_bitsILi2ELi8EEENSJ_INS5_IJNS5_IJSC_NSA_ILi8EEEEEENS5_IJSB_SG_EEEEEENS5_IJNS5_IJS19_SH_EEESM_EEEEEEEvNS4_8identityENS4_23SM90_TMA_LOAD_MULTICASTENS1G_INS1H_ILi3ELi4ELi3EEENS4_18smem_ptr_flag_bitsILi8EEENSJ_INS5_IJS1L_SH_EEENS5_IJSH_SC_EEEEEEEvS1T_EENS_8epilogue10collective6detail29Sm90TmaWarpSpecializedAdapterINS24_15DefaultEpilogueIiNS5_IJSC_llEEES28_NS23_6thread17LinearCombinationIiLi1EiiLNS29_9ScaleType4KindE0ELNS_15FloatRoundStyleE2EiEENS1_15EpilogueDefaultEEEEEvvEEEEvNT_6ParamsE --------------------------
	.section	.text._ZN7cutlass13device_kernelINS_4gemm6kernel13GemmUniversalIN4cute5tupleIJiiiiEEENS1_10collective13CollectiveMmaINS1_40MainloopSm90TmaGmmaWarpSpecializedSparseILi10ENS5_IJNS4_1CILi2EEENSA_ILi1EEESC_EEENS1_32KernelTmaWarpSpecializedPingpongEEENS5_IJNSA_ILi64EEENSA_ILi128EEESH_EEEaNS5_IJNS4_6LayoutINS5_IJiNS5_IJSB_iEEEiEEENS5_IJlNS5_IJSC_SB_EEElEEEEENSJ_INS5_IJNS5_IJSG_iEEENS5_IJSH_iEEEiEEENS5_IJNS5_IJSH_NSA_ILi8192EEEEEENS5_IJSC_lEEElEEEEEEEEaNS5_IJlSC_lEEENS4_8TiledMMAINS4_8MMA_AtomIJNS4_4SM904GMMA6SPARSE28GMMA_64x128x64_S32S8S8_SS_TNILNS12_9SparseSelE0EEEEEENSJ_INS5_IJSC_SC_SC_EEENS5_IJNSA_ILi0EEES19_S19_EEEEENS5_IJNS4_10UnderscoreES1C_S1C_EEEEENS4_13SM90_TMA_LOADENS4_14ComposedLayoutINS4_7SwizzleILi2ELi4ELi3EEENS4_25smem_sparse_ptr_flag_bitsILi2ELi8EEENSJ_INS5_IJNS5_IJSC_NSA_ILi8EEEEEENS5_IJSB_SG_EEEEEENS5_IJNS5_IJS19_SH_EEESM_EEEEEEEvNS4_8identityENS4_23SM90_TMA_LOAD_MULTICASTENS1G_INS1H_ILi3ELi4ELi3EEENS4_18smem_ptr_flag_bitsILi8EEENSJ_INS5_IJS1L_SH_EEENS5_IJSH_SC_EEEEEEEvS1T_EENS_8epilogue10collective6detail29Sm90TmaWarpSpecializedAdapterINS24_15DefaultEpilogueIiNS5_IJSC_llEEES28_NS23_6thread17LinearCombinationIiLi1EiiLNS29_9ScaleType4KindE0ELNS_15FloatRoundStyleE2EiEENS1_15EpilogueDefaultEEEEEvvEEEEvNT_6ParamsE,"ax",@progbits
	.align	128
.text._ZN7cutlass13device_kernelINS_4gemm6kernel13GemmUniversalIN4cute5tupleIJiiiiEEENS1_10collective13CollectiveMmaINS1_40MainloopSm90TmaGmmaWarpSpecializedSparseILi10ENS5_IJNS4_1CILi2EEENSA_ILi1EEESC_EEENS1_32KernelTmaWarpSpecializedPingpongEEENS5_IJNSA_ILi64EEENSA_ILi128EEESH_EEEaNS5_IJNS4_6LayoutINS5_IJiNS5_IJSB_iEEEiEEENS5_IJlNS5_IJSC_SB_EEElEEEEENSJ_INS5_IJNS5_IJSG_iEEENS5_IJSH_iEEEiEEENS5_IJNS5_IJSH_NSA_ILi8192EEEEEENS5_IJSC_lEEElEEEEEEEEaNS5_IJlSC_lEEENS4_8TiledMMAINS4_8MMA_AtomIJNS4_4SM904GMMA6SPARSE28GMMA_64x128x64_S32S8S8_SS_TNILNS12_9SparseSelE0EEEEEENSJ_INS5_IJSC_SC_SC_EEENS5_IJNSA_ILi0EEES19_S19_EEEEENS5_IJNS4_10UnderscoreES1C_S1C_EEEEENS4_13SM90_TMA_LOADENS4_14ComposedLayoutINS4_7SwizzleILi2ELi4ELi3EEENS4_25smem_sparse_ptr_flag_bitsILi2ELi8EEENSJ_INS5_IJNS5_IJSC_NSA_ILi8EEEEEENS5_IJSB_SG_EEEEEENS5_IJNS5_IJS19_SH_EEESM_EEEEEEEvNS4_8identityENS4_23SM90_TMA_LOAD_MULTICASTENS1G_INS1H_ILi3ELi4ELi3EEENS4_18smem_ptr_flag_bitsILi8EEENSJ_INS5_IJS1L_SH_EEENS5_IJSH_SC_EEEEEEEvS1T_EENS_8epilogue10collective6detail29Sm90TmaWarpSpecializedAdapterINS24_15DefaultEpilogueIiNS5_IJSC_llEEES28_NS23_6thread17LinearCombinationIiLi1EiiLNS29_9ScaleType4KindE0ELNS_15FloatRoundStyleE2EiEENS1_15EpilogueDefaultEEEEEvvEEEEvNT_6ParamsE:
        .type           _ZN7cutlass13device_kernelINS_4gemm6kernel13GemmUniversalIN4cute5tupleIJiiiiEEENS1_10collective13CollectiveMmaINS1_40MainloopSm90TmaGmmaWarpSpecializedSparseILi10ENS5_IJNS4_1CILi2EEENSA_ILi1EEESC_EEENS1_32KernelTmaWarpSpecializedPingpongEEENS5_IJNSA_ILi64EEENSA_ILi128EEESH_EEEaNS5_IJNS4_6LayoutINS5_IJiNS5_IJSB_iEEEiEEENS5_IJlNS5_IJSC_SB_EEElEEEEENSJ_INS5_IJNS5_IJSG_iEEENS5_IJSH_iEEEiEEENS5_IJNS5_IJSH_NSA_ILi8192EEEEEENS5_IJSC_lEEElEEEEEEEEaNS5_IJlSC_lEEENS4_8TiledMMAINS4_8MMA_AtomIJNS4_4SM904GMMA6SPARSE28GMMA_64x128x64_S32S8S8_SS_TNILNS12_9SparseSelE0EEEEEENSJ_INS5_IJSC_SC_SC_EEENS5_IJNSA_ILi0EEES19_S19_EEEEENS5_IJNS4_10UnderscoreES1C_S1C_EEEEENS4_13SM90_TMA_LOADENS4_14ComposedLayoutINS4_7SwizzleILi2ELi4ELi3EEENS4_25smem_sparse_ptr_flag_bitsILi2ELi8EEENSJ_INS5_IJNS5_IJSC_NSA_ILi8EEEEEENS5_IJSB_SG_EEEEEENS5_IJNS5_IJS19_SH_EEESM_EEEEEEEvNS4_8identityENS4_23SM90_TMA_LOAD_MULTICASTENS1G_INS1H_ILi3ELi4ELi3EEENS4_18smem_ptr_flag_bitsILi8EEENSJ_INS5_IJS1L_SH_EEENS5_IJSH_SC_EEEEEEEvS1T_EENS_8epilogue10collective6detail29Sm90TmaWarpSpecializedAdapterINS24_15DefaultEpilogueIiNS5_IJSC_llEEES28_NS23_6thread17LinearCombinationIiLi1EiiLNS29_9ScaleType4KindE0ELNS_15FloatRoundStyleE2EiEENS1_15EpilogueDefaultEEEEEvvEEEEvNT_6ParamsE,@function
        .size           _ZN7cutlass13device_kernelINS_4gemm6kernel13GemmUniversalIN4cute5tupleIJiiiiEEENS1_10collective13CollectiveMmaINS1_40MainloopSm90TmaGmmaWarpSpecializedSparseILi10ENS5_IJNS4_1CILi2EEENSA_ILi1EEESC_EEENS1_32KernelTmaWarpSpecializedPingpongEEENS5_IJNSA_ILi64EEENSA_ILi128EEESH_EEEaNS5_IJNS4_6LayoutINS5_IJiNS5_IJSB_iEEEiEEENS5_IJlNS5_IJSC_SB_EEElEEEEENSJ_INS5_IJNS5_IJSG_iEEENS5_IJSH_iEEEiEEENS5_IJNS5_IJSH_NSA_ILi8192EEEEEENS5_IJSC_lEEElEEEEEEEEaNS5_IJlSC_lEEENS4_8TiledMMAINS4_8MMA_AtomIJNS4_4SM904GMMA6SPARSE28GMMA_64x128x64_S32S8S8_SS_TNILNS12_9SparseSelE0EEEEEENSJ_INS5_IJSC_SC_SC_EEENS5_IJNSA_ILi0EEES19_S19_EEEEENS5_IJNS4_10UnderscoreES1C_S1C_EEEEENS4_13SM90_TMA_LOADENS4_14ComposedLayoutINS4_7SwizzleILi2ELi4ELi3EEENS4_25smem_sparse_ptr_flag_bitsILi2ELi8EEENSJ_INS5_IJNS5_IJSC_NSA_ILi8EEEEEENS5_IJSB_SG_EEEEEENS5_IJNS5_IJS19_SH_EEESM_EEEEEEEvNS4_8identityENS4_23SM90_TMA_LOAD_MULTICASTENS1G_INS1H_ILi3ELi4ELi3EEENS4_18smem_ptr_flag_bitsILi8EEENSJ_INS5_IJS1L_SH_EEENS5_IJSH_SC_EEEEEEEvS1T_EENS_8epilogue10collective6detail29Sm90TmaWarpSpecializedAdapterINS24_15DefaultEpilogueIiNS5_IJSC_llEEES28_NS23_6thread17LinearCombinationIiLi1EiiLNS29_9ScaleType4KindE0ELNS_15FloatRoundStyleE2EiEENS1_15EpilogueDefaultEEEEEvvEEEEvNT_6ParamsE,(.L_x_205 - _ZN7cutlass13device_kernelINS_4gemm6kernel13GemmUniversalIN4cute5tupleIJiiiiEEENS1_10collective13CollectiveMmaINS1_40MainloopSm90TmaGmmaWarpSpecializedSparseILi10ENS5_IJNS4_1CILi2EEENSA_ILi1EEESC_EEENS1_32KernelTmaWarpSpecializedPingpongEEENS5_IJNSA_ILi64EEENSA_ILi128EEESH_EEEaNS5_IJNS4_6LayoutINS5_IJiNS5_IJSB_iEEEiEEENS5_IJlNS5_IJSC_SB_EEElEEEEENSJ_INS5_IJNS5_IJSG_iEEENS5_IJSH_iEEEiEEENS5_IJNS5_IJSH_NSA_ILi8192EEEEEENS5_IJSC_lEEElEEEEEEEEaNS5_IJlSC_lEEENS4_8TiledMMAINS4_8MMA_AtomIJNS4_4SM904GMMA6SPARSE28GMMA_64x128x64_S32S8S8_SS_TNILNS12_9SparseSelE0EEEEEENSJ_INS5_IJSC_SC_SC_EEENS5_IJNSA_ILi0EEES19_S19_EEEEENS5_IJNS4_10UnderscoreES1C_S1C_EEEEENS4_13SM90_TMA_LOADENS4_14ComposedLayoutINS4_7SwizzleILi2ELi4ELi3EEENS4_25smem_sparse_ptr_flag_bitsILi2ELi8EEENSJ_INS5_IJNS5_IJSC_NSA_ILi8EEEEEENS5_IJSB_SG_EEEEEENS5_IJNS5_IJS19_SH_EEESM_EEEEEEEvNS4_8identityENS4_23SM90_TMA_LOAD_MULTICASTENS1G_INS1H_ILi3ELi4ELi3EEENS4_18smem_ptr_flag_bitsILi8EEENSJ_INS5_IJS1L_SH_EEENS5_IJSH_SC_EEEEEEEvS1T_EENS_8epilogue10collective6detail29Sm90TmaWarpSpecializedAdapterINS24_15DefaultEpilogueIiNS5_IJSC_llEEES28_NS23_6thread17LinearCombinationIiLi1EiiLNS29_9ScaleType4KindE0ELNS_15FloatRoundStyleE2EiEENS1_15EpilogueDefaultEEEEEvvEEEEvNT_6ParamsE)
        .other          _ZN7cutlass13device_kernelINS_4gemm6kernel13GemmUniversalIN4cute5tupleIJiiiiEEENS1_10collective13CollectiveMmaINS1_40MainloopSm90TmaGmmaWarpSpecializedSparseILi10ENS5_IJNS4_1CILi2EEENSA_ILi1EEESC_EEENS1_32KernelTmaWarpSpecializedPingpongEEENS5_IJNSA_ILi64EEENSA_ILi128EEESH_EEEaNS5_IJNS4_6LayoutINS5_IJiNS5_IJSB_iEEEiEEENS5_IJlNS5_IJSC_SB_EEElEEEEENSJ_INS5_IJNS5_IJSG_iEEENS5_IJSH_iEEEiEEENS5_IJNS5_IJSH_NSA_ILi8192EEEEEENS5_IJSC_lEEElEEEEEEEEaNS5_IJlSC_lEEENS4_8TiledMMAINS4_8MMA_AtomIJNS4_4SM904GMMA6SPARSE28GMMA_64x128x64_S32S8S8_SS_TNILNS12_9SparseSelE0EEEEEENSJ_INS5_IJSC_SC_SC_EEENS5_IJNSA_ILi0EEES19_S19_EEEEENS5_IJNS4_10UnderscoreES1C_S1C_EEEEENS4_13SM90_TMA_LOADENS4_14ComposedLayoutINS4_7SwizzleILi2ELi4ELi3EEENS4_25smem_sparse_ptr_flag_bitsILi2ELi8EEENSJ_INS5_IJNS5_IJSC_NSA_ILi8EEEEEENS5_IJSB_SG_EEEEEENS5_IJNS5_IJS19_SH_EEESM_EEEEEEEvNS4_8identityENS4_23SM90_TMA_LOAD_MULTICASTENS1G_INS1H_ILi3ELi4ELi3EEENS4_18smem_ptr_flag_bitsILi8EEENSJ_INS5_IJS1L_SH_EEENS5_IJSH_SC_EEEEEEEvS1T_EENS_8epilogue10collective6detail29Sm90TmaWarpSpecializedAdapterINS24_15DefaultEpilogueIiNS5_IJSC_llEEES28_NS23_6thread17LinearCombinationIiLi1EiiLNS29_9ScaleType4KindE0ELNS_15FloatRoundStyleE2EiEENS1_15EpilogueDefaultEEEEEvvEEEEvNT_6ParamsE,@"STO_CUDA_ENTRY STV_DEFAULT"
_ZN7cutlass13device_kernelINS_4gemm6kernel13GemmUniversalIN4cute5tupleIJiiiiEEENS1_10collective13CollectiveMmaINS1_40MainloopSm90TmaGmmaWarpSpecializedSparseILi10ENS5_IJNS4_1CILi2EEENSA_ILi1EEESC_EEENS1_32KernelTmaWarpSpecializedPingpongEEENS5_IJNSA_ILi64EEENSA_ILi128EEESH_EEEaNS5_IJNS4_6LayoutINS5_IJiNS5_IJSB_iEEEiEEENS5_IJlNS5_IJSC_SB_EEElEEEEENSJ_INS5_IJNS5_IJSG_iEEENS5_IJSH_iEEEiEEENS5_IJNS5_IJSH_NSA_ILi8192EEEEEENS5_IJSC_lEEElEEEEEEEEaNS5_IJlSC_lEEENS4_8TiledMMAINS4_8MMA_AtomIJNS4_4SM904GMMA6SPARSE28GMMA_64x128x64_S32S8S8_SS_TNILNS12_9SparseSelE0EEEEEENSJ_INS5_IJSC_SC_SC_EEENS5_IJNSA_ILi0EEES19_S19_EEEEENS5_IJNS4_10UnderscoreES1C_S1C_EEEEENS4_13SM90_TMA_LOADENS4_14ComposedLayoutINS4_7SwizzleILi2ELi4ELi3EEENS4_25smem_sparse_ptr_flag_bitsILi2ELi8EEENSJ_INS5_IJNS5_IJSC_NSA_ILi8EEEEEENS5_IJSB_SG_EEEEEENS5_IJNS5_IJS19_SH_EEESM_EEEEEEEvNS4_8identityENS4_23SM90_TMA_LOAD_MULTICASTENS1G_INS1H_ILi3ELi4ELi3EEENS4_18smem_ptr_flag_bitsILi8EEENSJ_INS5_IJS1L_SH_EEENS5_IJSH_SC_EEEEEEEvS1T_EENS_8epilogue10collective6detail29Sm90TmaWarpSpecializedAdapterINS24_15DefaultEpilogueIiNS5_IJSC_llEEES28_NS23_6thread17LinearCombinationIiLi1EiiLNS29_9ScaleType4KindE0ELNS_15FloatRoundStyleE2EiEENS1_15EpilogueDefaultEEEEEvvEEEEvNT_6ParamsE:
[----:B------:R-:W-:Y:S01]  /*0000*/  LDC R1, c[0x0][0x28] ;  /* 0x00000a00ff017b82 */ /* 0x000fe20000000800 */
[----:B------:R-:W0:Y:S01]  /*0010*/  S2R R10, SR_TID.X ;  /* 0x00000000000a7919 */ /* 0x000e220000002100 */
[----:B------:R-:W-:Y:S01]  /*0020*/  ELECT P0, URZ, PT ;  /* 0x00000000003f782f */ /* 0x000fe20003800000 */
[----:B------:R-:W-:Y:S01]  /*0030*/  BSSY B0, `(.L_x_0) ;  /* 0x0000012000007945 */ /* 0x000fe20003800000 */
[--C-:B0-----:R-:W-:Y:S02]  /*0040*/  SHF.R.U32.HI R0, RZ, 0x5, R10.reuse ;  /* 0x00000005ff007819 */ /* 0x101fe4000001160a */
[----:B------:R-:W-:-:S03]  /*0050*/  SHF.R.U32.HI R4, RZ, 0x7, R10 ;  /* 0x00000007ff047819 */ /* 0x000fc6000001160a */
[----:B------:R-:W0:Y:S04]  /*0060*/  SHFL.IDX PT, R2, R0, RZ, 0x1f ;  /* 0x00001fff00027589 */ /* 0x000e2800000e0000 */
[----:B------:R1:W2:Y:S01]  /*0070*/  SHFL.IDX PT, R5, R4, RZ, 0x1f ;  /* 0x00001fff04057589 */ /* 0x0002a200000e0000 */
[----:B0-----:R-:W-:-:S13]  /*0080*/  ISETP.NE.OR P0, PT, R2, RZ, !P0 ;  /* 0x000000ff0200720c */ /* 0x001fda0004705670 */
[----:B-12---:R-:W-:Y:S05]  /*0090*/  @P0 BRA `(.L_x_1) ;  /* 0x00000000002c0947 */ /* 0x006fea0003800000 */
[----:B------:R-:W-:Y:S02]  /*00a0*/  ULDC.64 UR4, c[0x0][0x198] ;  /* 0x0000660000047ab9 */ /* 0x000fe40000000a00 */
[----:B------:R-:W-:Y:S02]  /*00b0*/  UIADD3 UR6, UP0, UR4, 0xf0, URZ ;  /* 0x000000f004067890 */ /* 0x000fe4000ff1e03f */
[----:B------:R-:W-:Y:S02]  /*00c0*/  UIADD3 UR8, UP1, UR4, 0x1f0, URZ ;  /* 0x000001f004087890 */ /* 0x000fe4000ff3e03f */
[----:B------:R-:W-:Y:S02]  /*00d0*/  UIADD3 UR4, UP2, UR4, 0x2f0, URZ ;  /* 0x000002f004047890 */ /* 0x000fe4000ff5e03f */
[----:B------:R-:W-:Y:S02]  /*00e0*/  UIADD3.X UR7, URZ, UR5, URZ, UP0, !UPT ;  /* 0x000000053f077290 */ /* 0x000fe400087fe43f */
[----:B------:R-:W-:-:S02]  /*00f0*/  UIADD3.X UR9, URZ, UR5, URZ, UP1, !UPT ;  /* 0x000000053f097290 */ /* 0x000fc40008ffe43f */
[----:B------:R-:W-:-:S05]  /*0100*/  UIADD3.X UR5, URZ, UR5, URZ, UP2, !UPT ;  /* 0x000000053f057290 */ /* 0x000fca00097fe43f */
[----:B------:R0:W-:Y:S02]  /*0110*/  UTMACCTL.PF [UR6] ;  /* 0x00000000060079b9 */ /* 0x0001e40008040000 */
[----:B------:R0:W-:Y:S02]  /*0120*/  UTMACCTL.PF [UR8] ;  /* 0x00000000080079b9 */ /* 0x0001e40008040000 */
[----:B------:R0:W-:Y:S02]  /*0130*/  UTMACCTL.PF [UR4] ;  /* 0x00000000040079b9 */ /* 0x0001e40008040000 */
[----:B0-----:R-:W-:Y:S01]  /*0140*/  NOP ;  /* 0x0000000000007918 */ /* 0x001fe20000000000 */
.L_x_1:
[----:B------:R-:W-:Y:S05]  /*0150*/  BSYNC B0 ;  /* 0x0000000000007941 */ /* 0x000fea0003800000 */
.L_x_0:
[----:B------:R-:W0:Y:S02]  /*0160*/  SHFL.IDX PT, R6, R0, RZ, 0x1f ;  /* 0x00001fff00067589 */ /* 0x000e2400000e0000 */
[----:B0-----:R-:W-:-:S13]  /*0170*/  ISETP.NE.AND P0, PT, R6, RZ, PT ;  /* 0x000000ff0600720c */ /* 0x001fda0003f05270 */
[----:B------:R-:W-:Y:S05]  /*0180*/  @P0 BRA `(.L_x_2) ;  /* 0x0000000000940947 */ /* 0x000fea0003800000 */
[----:B------:R-:W-:Y:S01]  /*0190*/  ELECT P0, URZ, PT ;  /* 0x00000000003f782f */ /* 0x000fe20003800000 */
[----:B------:R-:W-:-:S12]  /*01a0*/  BSSY B0, `(.L_x_2) ;  /* 0x0000023000007945 */ /* 0x000fd80003800000 */
[----:B------:R-:W-:Y:S05]  /*01b0*/  @!P0 BRA `(.L_x_3) ;  /* 0x0000000000848947 */ /* 0x000fea0003800000 */
[----:B------:R-:W0:Y:S01]  /*01c0*/  S2UR UR8, SR_CgaCtaId ;  /* 0x00000000000879c3 */ /* 0x000e220000008800 */
[----:B------:R-:W-:Y:S01]  /*01d0*/  UMOV UR4, 0x400 ;  /* 0x0000040000047882 */ /* 0x000fe20000000000 */
[----:B------:R-:W-:Y:S01]  /*01e0*/  UMOV UR5, 0x1 ;  /* 0x0000000100057882 */ /* 0x000fe20000000000 */
[----:B------:R-:W-:Y:S02]  /*01f0*/  UMOV UR6, 0x2 ;  /* 0x0000000200067882 */ /* 0x000fe40000000000 */
[----:B------:R-:W-:-:S04]  /*0200*/  UIADD3 UR6, -UR6, 0x100000, URZ ;  /* 0x0010000006067890 */ /* 0x000fc8000fffe13f */
[----:B------:R-:W-:Y:S02]  /*0210*/  USHF.L.U32 UR7, UR6, 0xb, URZ ;  /* 0x0000000b06077899 */ /* 0x000fe4000800063f */
[----:B------:R-:W-:Y:S02]  /*0220*/  USHF.L.U32 UR6, UR6, 0x1, URZ ;  /* 0x0000000106067899 */ /* 0x000fe4000800063f */
[----:B0-----:R-:W-:Y:S02]  /*0230*/  ULEA UR8, UR8, UR4, 0x18 ;  /* 0x0000000408087291 */ /* 0x001fe4000f8ec03f */
[----:B------:R-:W-:-:S04]  /*0240*/  UIADD3 UR4, -UR5, 0x100000, URZ ;  /* 0x0010000005047890 */ /* 0x000fc8000fffe13f */
[----:B------:R-:W-:Y:S02]  /*0250*/  USHF.L.U32 UR5, UR4, 0xb, URZ ;  /* 0x0000000b04057899 */ /* 0x000fe4000800063f */
[----:B------:R-:W-:Y:S01]  /*0260*/  USHF.L.U32 UR4, UR4, 0x1, URZ ;  /* 0x0000000104047899 */ /* 0x000fe2000800063f */
[----:B------:R-:W0:Y:S11]  /*0270*/  FENCE.VIEW.ASYNC.S ;  /* 0x00000000000073c6 */ /* 0x000e360000000000 */
[----:B0-----:R0:W1:Y:S01]  /*0280*/  SYNCS.EXCH.64 URZ, [UR8], UR4 ;  /* 0x00000004083f75b2 */ /* 0x0010620008000100 */
[----:B------:R0:W2:Y:S01]  /*0290*/  SYNCS.EXCH.64 URZ, [UR8+0x50], UR6 ;  /* 0x00005006083f75b2 */ /* 0x0000a20008000100 */
[----:B------:R0:W3:Y:S01]  /*02a0*/  SYNCS.EXCH.64 URZ, [UR8+0x8], UR4 ;  /* 0x00000804083f75b2 */ /* 0x0000e20008000100 */
[----:B------:R0:W4:Y:S01]  /*02b0*/  SYNCS.EXCH.64 URZ, [UR8+0x58], UR6 ;  /* 0x00005806083f75b2 */ /* 0x0001220008000100 */
[----:B------:R0:W0:Y:S01]  /*02c0*/  SYNCS.EXCH.64 URZ, [UR8+0x10], UR4 ;  /* 0x00001004083f75b2 */ /* 0x0000220008000100 */
        /* <DEDUP_REMOVED lines=15> */
[----:B------:R-:W-:Y:S01]  /*03c0*/  NOP ;  /* 0x0000000000007918 */ /* 0x000fe20000000000 */
.L_x_3:
[----:B0-----:R-:W-:Y:S05]  /*03d0*/  BSYNC B0 ;  /* 0x0000000000007941 */ /* 0x001fea0003800000 */
.L_x_2:
[----:B------:R-:W-:Y:S01]  /*03e0*/  SHF.R.S32.HI R3, RZ, 0x1f, R10 ;  /* 0x0000001fff037819 */ /* 0x000fe2000001140a */
[----:B------:R-:W0:Y:S01]  /*03f0*/  SHFL.IDX PT, R7, R0, RZ, 0x1f ;  /* 0x00001fff00077589 */ /* 0x000e2200000e0000 */
[----:B------:R-:W5:Y:S01]  /*0400*/  S2UR UR13, SR_CTAID.X ;  /* 0x00000000000d79c3 */ /* 0x000f620000002500 */
[----:B------:R-:W-:Y:S02]  /*0410*/  ELECT P0, URZ, PT ;  /* 0x00000000003f782f */ /* 0x000fe40003800000 */
[----:B------:R-:W-:Y:S01]  /*0420*/  LEA.HI R3, R3, R10, RZ, 0x7 ;  /* 0x0000000a03037211 */ /* 0x000fe200078f38ff */
[----:B------:R5:W1:Y:S01]  /*0430*/  SHFL.IDX PT, R9, R0, RZ, 0x1f ;  /* 0x00001fff00097589 */ /* 0x000a6200000e0000 */
[----:B------:R-:W-:Y:S01]  /*0440*/  ELECT P1, URZ, PT ;  /* 0x00000000003f782f */ /* 0x000fe20003820000 */
[----:B------:R-:W-:Y:S01]  /*0450*/  NOP ;  /* 0x0000000000007918 */ /* 0x000fe20000000000 */
[----:B------:R-:W-:Y:S01]  /*0460*/  LOP3.LUT R3, R3, 0xffffff80, RZ, 0xc0, !PT ;  /* 0xffffff8003037812 */ /* 0x000fe200078ec0ff */
[----:B------:R-:W2:Y:S01]  /*0470*/  S2R R16, SR_CTAID.Y ;  /* 0x0000000000107919 */ /* 0x000ea20000002600 */
[----:B------:R-:W-:Y:S01]  /*0480*/  ULDC UR4, c[0x0][0x150] ;  /* 0x0000540000047ab9 */ /* 0x000fe20000000800 */
[----:B------:R-:W3:Y:S01]  /*0490*/  LDC R13, c[0x0][0x144] ;  /* 0x00005100ff0d7b82 */ /* 0x000ee20000000800 */
[----:B------:R-:W-:Y:S01]  /*04a0*/  UMOV UR11, 0x80 ;  /* 0x00000080000b7882 */ /* 0x000fe20000000000 */
[----:B------:R-:W-:Y:S01]  /*04b0*/  IMAD.IADD R11, R10, 0x1, -R3 ;  /* 0x000000010a0b7824 */ /* 0x000fe200078e0a03 */
[----:B------:R-:W4:Y:S01]  /*04c0*/  SHFL.IDX PT, R4, R4, RZ, 0x1f ;  /* 0x00001fff04047589 */ /* 0x000f2200000e0000 */
[----:B------:R-:W-:Y:S01]  /*04d0*/  NOP ;  /* 0x0000000000007918 */ /* 0x000fe20000000000 */
[----:B------:R-:W-:-:S02]  /*04e0*/  VIADD R40, R5, 0xffffffff ;  /* 0xffffffff05287836 */ /* 0x000fc40000000000 */
[----:B------:R-:W-:Y:S01]  /*04f0*/  SHF.R.S32.HI R24, RZ, 0x1f, R11 ;  /* 0x0000001fff187819 */ /* 0x000fe2000001140b */
[----:B------:R-:W3:Y:S02]  /*0500*/  LDC R23, c[0x0][0x148] ;  /* 0x00005200ff177b82 */ /* 0x000ee40000000800 */
[----:B------:R-:W-:Y:S02]  /*0510*/  ISETP.GE.U32.AND P4, PT, R40, 0x2, PT ;  /* 0x000000022800780c */ /* 0x000fe40003f86070 */
[----:B------:R-:W-:Y:S02]  /*0520*/  LEA.HI R3, R24, R11, RZ, 0x3 ;  /* 0x0000000b18037211 */ /* 0x000fe400078f18ff */
[----:B0-----:R-:W-:Y:S02]  /*0530*/  ISETP.NE.OR P0, PT, R7, RZ, !P0 ;  /* 0x000000ff0700720c */ /* 0x001fe40004705670 */
[--C-:B------:R-:W-:Y:S02]  /*0540*/  SHF.R.S32.HI R7, RZ, 0x3, R3.reuse ;  /* 0x00000003ff077819 */ /* 0x100fe40000011403 */
[----:B------:R-:W-:-:S02]  /*0550*/  SHF.R.S32.HI R8, RZ, 0x1f, R3 ;  /* 0x0000001fff087819 */ /* 0x000fc40000011403 */
[----:B------:R-:W-:Y:S02]  /*0560*/  SHF.R.S32.HI R3, RZ, 0x1f, R6 ;  /* 0x0000001fff037819 */ /* 0x000fe40000011406 */
[----:B------:R-:W-:Y:S02]  /*0570*/  LEA.HI R8, R8, R7, RZ, 0x2 ;  /* 0x0000000708087211 */ /* 0x000fe400078f10ff */
[----:B------:R-:W-:Y:S02]  /*0580*/  LEA.HI R3, R3, R6, RZ, 0x2 ;  /* 0x0000000603037211 */ /* 0x000fe400078f10ff */
[----:B------:R-:W-:Y:S01]  /*0590*/  LOP3.LUT R8, R8, 0xfffffffc, RZ, 0xc0, !PT ;  /* 0xfffffffc08087812 */ /* 0x000fe200078ec0ff */
[----:B------:R-:W-:Y:S01]  /*05a0*/  VOTEU.ALL UP0, P0 ;  /* 0x00000000003f7886 */ /* 0x000fe20000000000 */
[----:B------:R-:W-:Y:S02]  /*05b0*/  LOP3.LUT R3, R3, 0x3ffffffc, RZ, 0xc0, !PT ;  /* 0x3ffffffc03037812 */ /* 0x000fe400078ec0ff */
[----:B-----5:R-:W-:Y:S01]  /*05c0*/  I2FP.F32.U32 R0, UR13 ;  /* 0x0000000d00007c45 */ /* 0x020fe20008201000 */
[----:B------:R-:W-:Y:S01]  /*05d0*/  IMAD.IADD R8, R7, 0x1, -R8 ;  /* 0x0000000107087824 */ /* 0x000fe200078e0a08 */
[----:B-1----:R-:W-:Y:S01]  /*05e0*/  ISETP.NE.OR P1, PT, R9, RZ, !P1 ;  /* 0x000000ff0900720c */ /* 0x002fe20004f25670 */
[----:B------:R-:W-:Y:S01]  /*05f0*/  IMAD.IADD R3, R6, 0x1, -R3 ;  /* 0x0000000106037824 */ /* 0x000fe200078e0a03 */
[----:B------:R-:W0:Y:S01]  /*0600*/  @!UP0 S2UR UR7, SR_CgaCtaId ;  /* 0x00000000000789c3 */ /* 0x000e220000008800 */
[----:B------:R-:W-:Y:S01]  /*0610*/  FMUL R12, R0, UR4 ;  /* 0x00000004000c7c20 */ /* 0x000fe20008400000 */
[----:B------:R-:W-:Y:S01]  /*0620*/  ULDC UR4, c[0x0][0x154] ;  /* 0x0000550000047ab9 */ /* 0x000fe20000000800 */
[----:B------:R-:W-:Y:S01]  /*0630*/  IMAD R8, R3, 0x4, R8 ;  /* 0x0000000403087824 */ /* 0x000fe200078e0208 */
[----:B------:R-:W-:Y:S01]  /*0640*/  SHF.R.S32.HI R3, RZ, 0x1f, R2 ;  /* 0x0000001fff037819 */ /* 0x000fe20000011402 */
[----:B------:R-:W-:Y:S01]  /*0650*/  @!UP0 UMOV UR6, 0x400 ;  /* 0x0000040000068882 */ /* 0x000fe20000000000 */
[----:B----4-:R-:W-:Y:S01]  /*0660*/  R2UR UR12, R4 ;  /* 0x00000000040c72ca */ /* 0x010fe200000e0000 */
[----:B------:R-:W1:Y:S01]  /*0670*/  F2I.U32.TRUNC.NTZ R12, R12 ;  /* 0x0000000c000c7305 */ /* 0x000e62000020f000 */
[----:B------:R-:W-:Y:S01]  /*0680*/  LEA.HI R3, R3, R2, RZ, 0x2 ;  /* 0x0000000203037211 */ /* 0x000fe200078f10ff */
[C---:B------:R-:W-:Y:S01]  /*0690*/  IMAD.SHL.U32 R7, R8.reuse, 0x4, RZ ;  /* 0x0000000408077824 */ /* 0x040fe200078e00ff */
[----:B------:R-:W-:Y:S01]  /*06a0*/  LEA.HI R0, R8, R8, RZ, 0x1 ;  /* 0x0000000808007211 */ /* 0x000fe200078f08ff */
[----:B------:R-:W-:Y:S01]  /*06b0*/  VOTEU.ALL UP1, P1 ;  /* 0x00000000003f7886 */ /* 0x000fe20000820000 */
[----:B------:R-:W-:Y:S01]  /*06c0*/  LOP3.LUT R3, R3, 0xfffffffc, RZ, 0xc0, !PT ;  /* 0xfffffffc03037812 */ /* 0x000fe200078ec0ff */
[----:B------:R-:W-:Y:S01]  /*06d0*/  VOTEU.ALL UP2, P1 ;  /* 0x00000000003f7886 */ /* 0x000fe20000840000 */
[----:B------:R-:W-:Y:S01]  /*06e0*/  LOP3.LUT R9, R0, 0xfffffffe, RZ, 0xc0, !PT ;  /* 0xfffffffe00097812 */ /* 0x000fe200078ec0ff */
[----:B------:R-:W-:Y:S01]  /*06f0*/  VOTEU.ALL UP3, P1 ;  /* 0x00000000003f7886 */ /* 0x000fe20000860000 */
[----:B------:R-:W4:Y:S01]  /*0700*/  @!UP1 S2UR UR10, SR_CgaCtaId ;  /* 0x00000000000a99c3 */ /* 0x000f220000008800 */
[----:B------:R-:W-:Y:S01]  /*0710*/  IMAD.IADD R22, R2, 0x1, -R3 ;  /* 0x0000000102167824 */ /* 0x000fe200078e0a03 */
[----:B--2---:R-:W-:Y:S01]  /*0720*/  I2FP.F32.U32 R0, R16 ;  /* 0x0000001000007245 */ /* 0x004fe20000201000 */
[----:B------:R-:W-:Y:S01]  /*0730*/  IMAD.IADD R9, R8, 0x1, -R9 ;  /* 0x0000000108097824 */ /* 0x000fe200078e0a09 */
[----:B------:R-:W-:Y:S01]  /*0740*/  @!UP1 UMOV UR9, 0x400 ;  /* 0x0000040000099882 */ /* 0x000fe20000000000 */
[----:B------:R-:W-:Y:S01]  /*0750*/  VOTEU.ALL UP4, P1 ;  /* 0x00000000003f7886 */ /* 0x000fe20000880000 */
[----:B-1----:R-:W-:-:S02]  /*0760*/  IMAD.MOV R26, RZ, RZ, -R12 ;  /* 0x000000ffff1a7224 */ /* 0x002fc400078e0a0c */
[----:B------:R-:W-:Y:S01]  /*0770*/  FMUL R0, R0, UR4 ;  /* 0x0000000400007c20 */ /* 0x000fe20008400000 */
[----:B------:R-:W1:Y:S01]  /*0780*/  LDC R2, c[0x0][0x140] ;  /* 0x00005000ff027b82 */ /* 0x000e620000000800 */
[----:B------:R-:W-:Y:S01]  /*0790*/  UMOV UR4, 0x20 ;  /* 0x0000002000047882 */ /* 0x000fe20000000000 */
[----:B---3--:R-:W-:Y:S01]  /*07a0*/  IMAD R26, R13, R26, UR13 ;  /* 0x0000000d0d1a7e24 */ /* 0x008fe2000f8e021a */
[----:B------:R-:W-:-:S04]  /*07b0*/  @!UP0 UIADD3 UR4, -UR4, 0x100000, URZ ;  /* 0x0010000004048890 */ /* 0x000fc8000fffe13f */
[----:B------:R-:W-:Y:S02]  /*07c0*/  @!UP0 USHF.L.U32 UR5, UR4, 0xb, URZ ;  /* 0x0000000b04058899 */ /* 0x000fe4000800063f */
[----:B------:R-:W-:Y:S01]  /*07d0*/  @!UP0 USHF.L.U32 UR4, UR4, 0x1, URZ ;  /* 0x0000000104048899 */ /* 0x000fe2000800063f */
[----:B------:R-:W-:Y:S01]  /*07e0*/  LOP3.LUT R12, R8, 0xc, R7, 0x78, !PT ;  /* 0x0000000c080c7812 */ /* 0x000fe200078e7807 */
[----:B------:R-:W2:Y:S01]  /*07f0*/  F2I.U32.TRUNC.NTZ R0, R0 ;  /* 0x0000000000007305 */ /* 0x000ea2000020f000 */
[----:B0-----:R-:W-:Y:S01]  /*0800*/  @!UP0 ULEA UR8, UR7, UR6, 0x18 ;  /* 0x0000000607088291 */ /* 0x001fe2000f8ec03f */
[----:B------:R-:W-:Y:S01]  /*0810*/  ISETP.NE.AND P3, PT, R9, R26, PT ;  /* 0x0000001a0900720c */ /* 0x000fe20003f65270 */
[----:B------:R-:W-:-:S04]  /*0820*/  @!UP1 UIADD3 UR6, -UR11, 0x100000, URZ ;  /* 0x001000000b069890 */ /* 0x000fc8000fffe13f */
[----:B------:R-:W-:Y:S02]  /*0830*/  @!UP1 USHF.L.U32 UR7, UR6, 0xb, URZ ;  /* 0x0000000b06079899 */ /* 0x000fe4000800063f */
[----:B------:R-:W-:Y:S01]  /*0840*/  @!UP1 USHF.L.U32 UR6, UR6, 0x1, URZ ;  /* 0x0000000106069899 */ /* 0x000fe2000800063f */
[C---:B------:R-:W-:Y:S01]  /*0850*/  ISETP.NE.AND P2, PT, R22.reuse, 0x3, PT ;  /* 0x000000031600780c */ /* 0x040fe20003f45270 */
[----:B------:R-:W-:Y:S01]  /*0860*/  VOTEU.ALL UP5, P1 ;  /* 0x00000000003f7886 */ /* 0x000fe200008a0000 */
[----:B------:R-:W-:Y:S01]  /*0870*/  VOTEU.ALL UP0, P0 ;  /* 0x00000000003f7886 */ /* 0x000fe20000000000 */
[----:B------:R-:W-:Y:S01]  /*0880*/  IMAD.MOV.U32 R13, RZ, RZ, 0x1 ;  /* 0x00000001ff0d7424 */ /* 0x000fe200078e00ff */
[----:B----4-:R-:W-:Y:S01]  /*0890*/  @!UP1 ULEA UR9, UR10, UR9, 0x18 ;  /* 0x000000090a099291 */ /* 0x010fe2000f8ec03f */
[----:B------:R-:W-:Y:S01]  /*08a0*/  VOTEU.ALL UP1, P0 ;  /* 0x00000000003f7886 */ /* 0x000fe20000020000 */
[----:B------:R-:W-:Y:S01]  /*08b0*/  ISETP.EQ.OR P0, PT, R22, RZ, !P2 ;  /* 0x000000ff1600720c */ /* 0x000fe20005702670 */
[----:B--2---:R-:W-:Y:S01]  /*08c0*/  IMAD.MOV R28, RZ, RZ, -R0 ;  /* 0x000000ffff1c7224 */ /* 0x004fe200078e0a00 */
[----:B------:R-:W-:Y:S01]  /*08d0*/  @P3 LEA.HI R0, R12, R12, RZ, 0x1 ;  /* 0x0000000c0c003211 */ /* 0x000fe200078f08ff */
[----:B------:R-:W0:Y:S02]  /*08e0*/  FENCE.VIEW.ASYNC.S ;  /* 0x00000000000073c6 */ /* 0x000e240000000000 */
[----:B0-----:R0:W2:Y:S01]  /*08f0*/  @!UP0 SYNCS.EXCH.64 URZ, [UR8+0xd0], UR4 ;  /* 0x0000d004083f85b2 */ /* 0x0010a20008000100 */
[----:B------:R-:W-:Y:S01]  /*0900*/  ISETP.EQ.AND P0, PT, R5, RZ, P0 ;  /* 0x000000ff0500720c */ /* 0x000fe20000702270 */
[----:B------:R-:W-:Y:S01]  /*0910*/  IMAD R3, R23, R28, R16 ;  /* 0x0000001c17037224 */ /* 0x000fe200078e0210 */
[----:B-1----:R-:W-:-:S02]  /*0920*/  ISETP.EQ.U32.AND P1, PT, R2, 0x1, PT ;  /* 0x000000010200780c */ /* 0x002fc40003f22070 */
[----:B------:R-:W-:Y:S02]  /*0930*/  @P3 SHF.R.S32.HI R0, RZ, 0x1, R0 ;  /* 0x00000001ff003819 */ /* 0x000fe40000011400 */
[----:B------:R-:W-:Y:S02]  /*0940*/  SEL R7, RZ, 0x1, !P0 ;  /* 0x00000001ff077807 */ /* 0x000fe40004000000 */
[----:B------:R-:W-:Y:S02]  /*0950*/  @P3 ISETP.NE.AND P5, PT, R0, R3, PT ;  /* 0x000000030000320c */ /* 0x000fe40003fa5270 */
[----:B------:R-:W-:Y:S02]  /*0960*/  ISETP.NE.AND P2, PT, R5, RZ, PT ;  /* 0x000000ff0500720c */ /* 0x000fe40003f45270 */
[----:B------:R-:W-:Y:S02]  /*0970*/  SEL R7, R7, 0x2, P4 ;  /* 0x0000000207077807 */ /* 0x000fe40002000000 */
[----:B------:R-:W-:Y:S01]  /*0980*/  @P3 SEL R13, RZ, 0x1, P5 ;  /* 0x00000001ff0d3807 */ /* 0x000fe20002800000 */
[----:B------:R0:W1:Y:S01]  /*0990*/  @!UP1 SYNCS.EXCH.64 URZ, [UR8+0xd8], UR4 ;  /* 0x0000d804083f95b2 */ /* 0x0000620008000100 */
[----:B------:R-:W-:Y:S01]  /*09a0*/  NOP ;  /* 0x0000000000007918 */ /* 0x000fe20000000000 */
[----:B------:R0:W3:Y:S01]  /*09b0*/  @!UP2 SYNCS.EXCH.64 URZ, [UR9+0xb0], UR6 ;  /* 0x0000b006093fa5b2 */ /* 0x0000e20008000100 */
[----:B------:R0:W4:Y:S01]  /*09c0*/  @!UP3 SYNCS.EXCH.64 URZ, [UR9+0xb8], UR6 ;  /* 0x0000b806093fb5b2 */ /* 0x0001220008000100 */
[----:B------:R0:W0:Y:S01]  /*09d0*/  @!UP4 SYNCS.EXCH.64 URZ, [UR9+0xc0], UR6 ;  /* 0x0000c006093fc5b2 */ /* 0x0000220008000100 */
[----:B------:R0:W0:Y:S01]  /*09e0*/  @!UP5 SYNCS.EXCH.64 URZ, [UR9+0xc8], UR6 ;  /* 0x0000c806093fd5b2 */ /* 0x0000220008000100 */
[----:B------:R-:W-:Y:S01]  /*09f0*/  NOP ;  /* 0x0000000000007918 */ /* 0x000fe20000000000 */
[----:B--2---:R-:W-:Y:S05]  /*0a00*/  @!P1 BRA `(.L_x_4) ;  /* 0x0000000000089947 */ /* 0x004fea0003800000 */
[----:B01-34-:R-:W-:Y:S01]  /*0a10*/  UCGABAR_ARV ;  /* 0x00000000000079c7 */ /* 0x01bfe20008000000 */
[----:B------:R-:W-:Y:S05]  /*0a20*/  BRA `(.L_x_5) ;  /* 0x0000000000047947 */ /* 0x000fea0003800000 */
.L_x_4:
[----:B01-34-:R-:W-:Y:S01]  /*0a30*/  NOP ;  /* 0x0000000000007918 */ /* 0x01bfe20000000000 */
.L_x_5:
[----:B------:R-:W-:Y:S01]  /*0a40*/  ULDC.64 UR4, c[0x0][0x698] ;  /* 0x0001a60000047ab9 */ /* 0x000fe20000000a00 */
[----:B------:R-:W-:Y:S01]  /*0a50*/  ULDC.64 UR18, c[0x0][0x208] ;  /* 0x0000820000127ab9 */ /* 0x000fe20000000a00 */
[----:B------:R-:W-:-:S04]  /*0a60*/  ISETP.NE.U32.AND P0, PT, RZ, UR4, PT ;  /* 0x00000004ff007c0c */ /* 0x000fc8000bf05070 */
[----:B------:R-:W-:-:S13]  /*0a70*/  ISETP.NE.AND.EX P0, PT, RZ, UR5, PT, P0 ;  /* 0x00000005ff007c0c */ /* 0x000fda000bf05300 */
[----:B------:R-:W-:Y:S05]  /*0a80*/  @!P0 BRA `(.L_x_6) ;  /* 0x00000000001c8947 */ /* 0x000fea0003800000 */
[----:B------:R-:W0:Y:S02]  /*0a90*/  LDC.64 R2, c[0x0][0x698] ;  /* 0x0001a600ff027b82 */ /* 0x000e240000000a00 */
[----:B0-----:R-:W2:Y:S02]  /*0aa0*/  LDG.E.64 R2, desc[UR18][R2.64] ;  /* 0x0000001202027981 */ /* 0x001ea4000c1e1b00 */
[----:B--2---:R-:W-:-:S04]  /*0ab0*/  ISETP.NE.U32.AND P0, PT, R2, RZ, PT ;  /* 0x000000ff0200720c */ /* 0x004fc80003f05070 */
[----:B------:R-:W-:-:S13]  /*0ac0*/  ISETP.NE.AND.EX P0, PT, R3, RZ, PT, P0 ;  /* 0x000000ff0300720c */ /* 0x000fda0003f05300 */
[----:B------:R-:W-:Y:S05]  /*0ad0*/  @!P0 BRA `(.L_x_6) ;  /* 0x0000000000088947 */ /* 0x000fea0003800000 */
[----:B------:R0:W5:Y:S01]  /*0ae0*/  LD.E R14, desc[UR18][R2.64] ;  /* 0x00000012020e7980 */ /* 0x000162000c101900 */
[----:B------:R-:W-:Y:S05]  /*0af0*/  BRA `(.L_x_7) ;  /* 0x0000000000207947 */ /* 0x000fea0003800000 */
.L_x_6:
[----:B------:R-:W-:Y:S02]  /*0b00*/  ULDC.64 UR4, c[0x0][0x688] ;  /* 0x0001a20000047ab9 */ /* 0x000fe40000000a00 */
[----:B------:R-:W-:-:S04]  /*0b10*/  ISETP.NE.U32.AND P0, PT, RZ, UR4, PT ;  /* 0x00000004ff007c0c */ /* 0x000fc8000bf05070 */
[----:B------:R-:W-:-:S13]  /*0b20*/  ISETP.NE.AND.EX P0, PT, RZ, UR5, PT, P0 ;  /* 0x00000005ff007c0c */ /* 0x000fda000bf05300 */
[----:B------:R-:W-:Y:S05]  /*0b30*/  @!P0 BRA `(.L_x_8) ;  /* 0x00000000000c8947 */ /* 0x000fea0003800000 */
[----:B------:R-:W0:Y:S02]  /*0b40*/  LDC.64 R14, c[0x0][0x688] ;  /* 0x0001a200ff0e7b82 */ /* 0x000e240000000a00 */
[----:B0-----:R1:W5:Y:S01]  /*0b50*/  LDG.E R14, desc[UR18][R14.64] ;  /* 0x000000120e0e7981 */ /* 0x001362000c1e1900 */
[----:B------:R-:W-:Y:S05]  /*0b60*/  BRA `(.L_x_7) ;  /* 0x0000000000047947 */ /* 0x000fea0003800000 */
.L_x_8:
[----:B------:R-:W2:Y:S02]  /*0b70*/  LDC R14, c[0x0][0x680] ;  /* 0x0001a000ff0e7b82 */ /* 0x000ea40000000800 */
.L_x_7:
[----:B------:R-:W-:Y:S02]  /*0b80*/  ULDC.64 UR4, c[0x0][0x6a0] ;  /* 0x0001a80000047ab9 */ /* 0x000fe40000000a00 */
[----:B------:R-:W-:-:S04]  /*0b90*/  ISETP.NE.U32.AND P0, PT, RZ, UR4, PT ;  /* 0x00000004ff007c0c */ /* 0x000fc8000bf05070 */
[----:B------:R-:W-:-:S13]  /*0ba0*/  ISETP.NE.AND.EX P0, PT, RZ, UR5, PT, P0 ;  /* 0x00000005ff007c0c */ /* 0x000fda000bf05300 */
[----:B------:R-:W-:Y:S05]  /*0bb0*/  @!P0 BRA `(.L_x_9) ;  /* 0x00000000001c8947 */ /* 0x000fea0003800000 */
[----:B0-----:R-:W0:Y:S02]  /*0bc0*/  LDC.64 R2, c[0x0][0x6a0] ;  /* 0x0001a800ff027b82 */ /* 0x001e240000000a00 */
[----:B0-----:R-:W3:Y:S02]  /*0bd0*/  LDG.E.64 R2, desc[UR18][R2.64] ;  /* 0x0000001202027981 */ /* 0x001ee4000c1e1b00 */
[----:B---3--:R-:W-:-:S04]  /*0be0*/  ISETP.NE.U32.AND P0, PT, R2, RZ, PT ;  /* 0x000000ff0200720c */ /* 0x008fc80003f05070 */
[----:B------:R-:W-:-:S13]  /*0bf0*/  ISETP.NE.AND.EX P0, PT, R3, RZ, PT, P0 ;  /* 0x000000ff0300720c */ /* 0x000fda0003f05300 */
[----:B------:R-:W-:Y:S05]  /*0c00*/  @!P0 BRA `(.L_x_9) ;  /* 0x0000000000088947 */ /* 0x000fea0003800000 */
[----:B-1----:R0:W5:Y:S01]  /*0c10*/  LD.E R15, desc[UR18][R2.64] ;  /* 0x00000012020f7980 */ /* 0x002162000c101900 */
[----:B------:R-:W-:Y:S05]  /*0c20*/  BRA `(.L_x_10) ;  /* 0x0000000000207947 */ /* 0x000fea0003800000 */
.L_x_9:
[----:B------:R-:W-:Y:S02]  /*0c30*/  ULDC.64 UR4, c[0x0][0x690] ;  /* 0x0001a40000047ab9 */ /* 0x000fe40000000a00 */
[----:B------:R-:W-:-:S04]  /*0c40*/  ISETP.NE.U32.AND P0, PT, RZ, UR4, PT ;  /* 0x00000004ff007c0c */ /* 0x000fc8000bf05070 */
[----:B------:R-:W-:-:S13]  /*0c50*/  ISETP.NE.AND.EX P0, PT, RZ, UR5, PT, P0 ;  /* 0x00000005ff007c0c */ /* 0x000fda000bf05300 */
[----:B------:R-:W-:Y:S05]  /*0c60*/  @!P0 BRA `(.L_x_11) ;  /* 0x00000000000c8947 */ /* 0x000fea0003800000 */
[----:B0-----:R-:W1:Y:S02]  /*0c70*/  LDC.64 R2, c[0x0][0x690] ;  /* 0x0001a400ff027b82 */ /* 0x001e640000000a00 */
[----:B-1----:R1:W5:Y:S01]  /*0c80*/  LDG.E R15, desc[UR18][R2.64] ;  /* 0x00000012020f7981 */ /* 0x002362000c1e1900 */
[----:B------:R-:W-:Y:S05]  /*0c90*/  BRA `(.L_x_10) ;  /* 0x0000000000047947 */ /* 0x000fea0003800000 */
.L_x_11:
[----:B-1----:R-:W3:Y:S02]  /*0ca0*/  LDC R15, c[0x0][0x684] ;  /* 0x0001a100ff0f7b82 */ /* 0x002ee40000000800 */
.L_x_10:
[----:B------:R-:W4:Y:S01]  /*0cb0*/  LDC R0, c[0x0][0x75c] ;  /* 0x0001d700ff007b82 */ /* 0x000f220000000800 */
[----:B------:R-:W-:Y:S01]  /*0cc0*/  ULDC UR8, c[0x0][0x604] ;  /* 0x0001810000087ab9 */ /* 0x000fe20000000800 */
[----:B------:R-:W-:Y:S01]  /*0cd0*/  ISETP.NE.AND P0, PT, R5, 0x2, PT ;  /* 0x000000020500780c */ /* 0x000fe20003f05270 */
[----:B------:R-:W-:Y:S01]  /*0ce0*/  UIADD3 UR8, UR8, 0x3f, URZ ;  /* 0x0000003f08087890 */ /* 0x000fe2000fffe03f */
[----:B------:R-:W-:Y:S01]  /*0cf0*/  IMAD.U32 R4, RZ, RZ, UR13 ;  /* 0x0000000dff047e24 */ /* 0x000fe2000f8e00ff */
[----:B------:R-:W-:Y:S01]  /*0d00*/  UMOV UR5, URZ ;  /* 0x0000003f00057c82 */ /* 0x000fe20008000000 */
[----:B------:R-:W-:Y:S01]  /*0d10*/  UMOV UR4, URZ ;  /* 0x0000003f00047c82 */ /* 0x000fe20008000000 */
[----:B------:R-:W-:Y:S01]  /*0d20*/  USHF.R.S32.HI UR9, URZ, 0x1f, UR8 ;  /* 0x0000001f3f097899 */ /* 0x000fe20008011408 */
[----:B------:R-:W-:-:S03]  /*0d30*/  ULDC.64 UR10, c[0x0][0x750] ;  /* 0x0001d400000a7ab9 */ /* 0x000fc60000000a00 */
[----:B------:R-:W-:Y:S01]  /*0d40*/  ULEA.HI UR9, UR9, UR8, URZ, 0x6 ;  /* 0x0000000809097291 */ /* 0x000fe2000f8f303f */
[----:B----4-:R-:W-:-:S13]  /*0d50*/  ISETP.NE.AND P3, PT, R0, 0x1, PT ;  /* 0x000000010000780c */ /* 0x010fda0003f65270 */
[----:B01----:R-:W0:Y:S01]  /*0d60*/  @P3 LDC R3, c[0x0][0x10] ;  /* 0x00000400ff033b82 */ /* 0x003e220000000800 */
[----:B------:R-:W-:Y:S02]  /*0d70*/  @P3 IMAD.MOV.U32 R17, RZ, RZ, RZ ;  /* 0x000000ffff113224 */ /* 0x000fe400078e00ff */
[----:B------:R-:W-:-:S05]  /*0d80*/  @P3 IMAD.MOV.U32 R5, RZ, RZ, RZ ;  /* 0x000000ffff053224 */ /* 0x000fca00078e00ff */
[----:B------:R-:W1:Y:S01]  /*0d90*/  @!P3 LDC R9, c[0x0][0xc] ;  /* 0x00000300ff09bb82 */ /* 0x000e620000000800 */
[----:B------:R-:W-:Y:S01]  /*0da0*/  ULDC UR6, c[0x0][0xc] ;  /* 0x0000030000067ab9 */ /* 0x000fe20000000800 */
[----:B------:R-:W-:Y:S02]  /*0db0*/  ULDC UR7, c[0x0][0x10] ;  /* 0x0000040000077ab9 */ /* 0x000fe40000000800 */
[----:B------:R-:W-:-:S04]  /*0dc0*/  UIMAD.WIDE.U32 UR6, UR6, UR7, URZ ;  /* 0x00000007060672a5 */ /* 0x000fc8000f8e003f */
[----:B------:R-:W4:Y:S01]  /*0dd0*/  LDC R8, c[0x0][0x14] ;  /* 0x00000500ff087b82 */ /* 0x000f220000000800 */
[----:B0-----:R-:W-:-:S04]  /*0de0*/  @P3 IMAD.WIDE.U32 R2, R3, UR13, R16 ;  /* 0x0000000d03023c25 */ /* 0x001fc8000f8e0010 */
[----:B------:R-:W-:Y:S02]  /*0df0*/  @P3 IMAD.IADD R3, R3, 0x1, R5 ;  /* 0x0000000103033824 */ /* 0x000fe400078e0205 */
[----:B------:R-:W-:Y:S02]  /*0e00*/  IMAD.MOV.U32 R5, RZ, RZ, RZ ;  /* 0x000000ffff057224 */ /* 0x000fe400078e00ff */
[----:B-1----:R-:W-:-:S04]  /*0e10*/  @!P3 IMAD.WIDE.U32 R4, R16, R9, R4 ;  /* 0x000000091004b225 */ /* 0x002fc800078e0004 */
[----:B------:R-:W-:Y:S02]  /*0e20*/  @!P3 IMAD.MOV.U32 R2, RZ, RZ, R4 ;  /* 0x000000ffff02b224 */ /* 0x000fe400078e0004 */
[C---:B----4-:R-:W-:Y:S02]  /*0e30*/  IMAD R19, R8.reuse, UR7, RZ ;  /* 0x0000000708137c24 */ /* 0x050fe4000f8e02ff */
[----:B------:R-:W-:Y:S01]  /*0e40*/  IMAD.WIDE.U32 R8, R8, UR6, RZ ;  /* 0x0000000608087c25 */ /* 0x000fe2000f8e00ff */
[----:B------:R-:W-:-:S03]  /*0e50*/  USHF.R.S32.HI UR6, URZ, 0x6, UR9 ;  /* 0x000000063f067899 */ /* 0x000fc60008011409 */
[----:B------:R-:W-:Y:S02]  /*0e60*/  @!P3 IMAD.MOV.U32 R3, RZ, RZ, R5 ;  /* 0x000000ffff03b224 */ /* 0x000fe400078e0005 */
[----:B------:R-:W-:Y:S01]  /*0e70*/  IMAD.IADD R0, R9, 0x1, R19 ;  /* 0x0000000109007824 */ /* 0x000fe200078e0213 */
[----:B------:R-:W-:Y:S06]  /*0e80*/  @P0 BRA `(.L_x_12) ;  /* 0x0000000000200947 */ /* 0x000fec0003800000 */
[----:B------:R-:W-:Y:S01]  /*0e90*/  UISETP.GE.U32.AND UP0, UPT, UR6, 0xa, UPT ;  /* 0x0000000a0600788c */ /* 0x000fe2000bf06070 */
[----:B------:R-:W-:Y:S01]  /*0ea0*/  IADD3 R2, P0, R2, R8, RZ ;  /* 0x0000000802027210 */ /* 0x000fe20007f1e0ff */
[----:B------:R-:W-:-:S04]  /*0eb0*/  UIMAD.WIDE.U32 UR4, UR6, -0x33333333, URZ ;  /* 0xcccccccd060478a5 */ /* 0x000fc8000f8e003f */
[----:B------:R-:W-:Y:S01]  /*0ec0*/  USHF.R.U32.HI UR5, URZ, 0x3, UR5 ;  /* 0x000000033f057899 */ /* 0x000fe20008011605 */
[----:B------:R-:W-:Y:S02]  /*0ed0*/  IMAD.X R3, R0, 0x1, R3, P0 ;  /* 0x0000000100037824 */ /* 0x000fe400000e0603 */
[----:B------:R-:W-:Y:S02]  /*0ee0*/  UMOV UR4, URZ ;  /* 0x0000003f00047c82 */ /* 0x000fe40008000000 */
[----:B------:R-:W-:Y:S02]  /*0ef0*/  @UP0 ULOP3.LUT UR4, UR5, 0x1, URZ, 0xc0, !UPT ;  /* 0x0000000105040892 */ /* 0x000fe4000f8ec03f */
[----:B------:R-:W-:-:S12]  /*0f00*/  UIMAD UR5, UR5, -0xa, UR6 ;  /* 0xfffffff6050578a4 */ /* 0x000fd8000f8e0206 */
.L_x_12:
[----:B------:R-:W-:Y:S01]  /*0f10*/  ISETP.GE.U32.AND P0, PT, R2, UR10, PT ;  /* 0x0000000a02007c0c */ /* 0x000fe2000bf06070 */
[----:B------:R-:W-:Y:S01]  /*0f20*/  IMAD.MOV.U32 R6, RZ, RZ, -0x1 ;  /* 0xffffffffff067424 */ /* 0x000fe200078e00ff */
[----:B------:R-:W-:Y:S01]  /*0f30*/  PRMT R18, RZ, 0x7610, R18 ;  /* 0x00007610ff127816 */ /* 0x000fe20000000012 */
[----:B------:R-:W-:Y:S01]  /*0f40*/  IMAD.MOV.U32 R5, RZ, RZ, -0x1 ;  /* 0xffffffffff057424 */ /* 0x000fe200078e00ff */
[----:B------:R-:W-:Y:S01]  /*0f50*/  ISETP.GE.U32.AND.EX P0, PT, R3, UR11, PT, P0 ;  /* 0x0000000b03007c0c */ /* 0x000fe2000bf06100 */
[----:B------:R-:W-:-:S12]  /*0f60*/  IMAD.MOV.U32 R4, RZ, RZ, -0x1 ;  /* 0xffffffffff047424 */ /* 0x000fd800078e00ff */
[----:B------:R-:W-:Y:S05]  /*0f70*/  @P0 BRA `(.L_x_13) ;  /* 0x0000000400240947 */ /* 0x000fea0003800000 */
[----:B------:R-:W0:Y:S01]  /*0f80*/  LDC.64 R30, c[0x0][0x728] ;  /* 0x0001ca00ff1e7b82 */ /* 0x000e220000000a00 */
[----:B------:R-:W-:Y:S02]  /*0f90*/  IMAD.MOV.U32 R4, RZ, RZ, R2 ;  /* 0x000000ffff047224 */ /* 0x000fe400078e0002 */
[----:B------:R-:W-:-:S05]  /*0fa0*/  IMAD.MOV.U32 R5, RZ, RZ, R3 ;  /* 0x000000ffff057224 */ /* 0x000fca00078e0003 */
[----:B------:R-:W1:Y:S08]  /*0fb0*/  LDC R6, c[0x0][0x730] ;  /* 0x0001cc00ff067b82 */ /* 0x000e700000000800 */
[----:B------:R-:W4:Y:S01]  /*0fc0*/  LDC.64 R32, c[0x0][0x720] ;  /* 0x0001c800ff207b82 */ /* 0x000f220000000a00 */
[----:B0-----:R-:W-:-:S04]  /*0fd0*/  ISETP.NE.U32.AND P0, PT, R30, RZ, PT ;  /* 0x000000ff1e00720c */ /* 0x001fc80003f05070 */
[----:B------:R-:W-:-:S13]  /*0fe0*/  ISETP.NE.AND.EX P0, PT, R31, RZ, PT, P0 ;  /* 0x000000ff1f00720c */ /* 0x000fda0003f05300 */
[----:B-1--4-:R-:W-:Y:S05]  /*0ff0*/  @!P0 BRA `(.L_x_14) ;  /* 0x0000000000288947 */ /* 0x012fea0003800000 */
[----:B------:R-:W0:Y:S02]  /*1000*/  LDC R21, c[0x0][0x734] ;  /* 0x0001cd00ff157b82 */ /* 0x000e240000000800 */
[----:B0-----:R-:W-:-:S05]  /*1010*/  IADD3 R21, P0, R2, R21, RZ ;  /* 0x0000001502157210 */ /* 0x001fca0007f1e0ff */
[----:B------:R-:W-:-:S04]  /*1020*/  IMAD.X R25, RZ, RZ, R3, P0 ;  /* 0x000000ffff197224 */ /* 0x000fc800000e0603 */
[----:B------:R-:W-:-:S04]  /*1030*/  IMAD.WIDE.U32 R4, R25, R30, RZ ;  /* 0x0000001e19047225 */ /* 0x000fc800078e00ff */
[----:B------:R-:W-:-:S04]  /*1040*/  IMAD.WIDE.U32 R18, P0, R21, R31, R4 ;  /* 0x0000001f15127225 */ /* 0x000fc80007800004 */
[----:B------:R-:W-:-:S04]  /*1050*/  IMAD.WIDE.U32 R4, R21, R30, RZ ;  /* 0x0000001e15047225 */ /* 0x000fc800078e00ff */
[----:B------:R-:W-:Y:S01]  /*1060*/  IMAD.X R21, RZ, RZ, RZ, P0 ;  /* 0x000000ffff157224 */ /* 0x000fe200000e06ff */
[----:B------:R-:W-:Y:S01]  /*1070*/  IADD3 RZ, P0, R5, R18, RZ ;  /* 0x0000001205ff7210 */ /* 0x000fe20007f1e0ff */
[----:B------:R-:W-:-:S04]  /*1080*/  IMAD.MOV.U32 R20, RZ, RZ, R19 ;  /* 0x000000ffff147224 */ /* 0x000fc800078e0013 */
[----:B------:R-:W-:-:S08]  /*1090*/  IMAD.WIDE.U32.X R4, R25, R31, R20, P0 ;  /* 0x0000001f19047225 */ /* 0x000fd000000e0414 */
.L_x_14:
[----:B------:R-:W0:Y:S01]  /*10a0*/  LDC.64 R34, c[0x0][0x740] ;  /* 0x0001d000ff227b82 */ /* 0x000e220000000a00 */
[-CC-:B------:R-:W-:Y:S01]  /*10b0*/  SHF.R.U64 R36, R4, R6.reuse, R5.reuse ;  /* 0x0000000604247219 */ /* 0x180fe20000001205 */
[----:B------:R-:W-:Y:S01]  /*10c0*/  IMAD.MOV.U32 R37, RZ, RZ, 0x1 ;  /* 0x00000001ff257424 */ /* 0x000fe200078e00ff */
[----:B------:R-:W-:Y:S02]  /*10d0*/  SHF.R.U32.HI R4, RZ, R6, R5 ;  /* 0x00000006ff047219 */ /* 0x000fe40000011605 */
[----:B------:R-:W-:-:S03]  /*10e0*/  IADD3 R19, P0, RZ, -R36, RZ ;  /* 0x80000024ff137210 */ /* 0x000fc60007f1e0ff */
[----:B------:R-:W1:Y:S02]  /*10f0*/  LDC R18, c[0x0][0x718] ;  /* 0x0001c600ff127b82 */ /* 0x000e640000000800 */
[----:B------:R-:W-:-:S04]  /*1100*/  IMAD.X R5, RZ, RZ, ~R4, P0 ;  /* 0x000000ffff057224 */ /* 0x000fc800000e0e04 */
[-C--:B------:R-:W-:Y:S02]  /*1110*/  IMAD R6, R5, R32.reuse, RZ ;  /* 0x0000002005067224 */ /* 0x080fe400078e02ff */
[----:B------:R-:W4:Y:S01]  /*1120*/  LDC R21, c[0x0][0x708] ;  /* 0x0001c200ff157b82 */ /* 0x000f220000000800 */
[----:B------:R-:W-:-:S04]  /*1130*/  IMAD.WIDE.U32 R4, R19, R32, R2 ;  /* 0x0000002013047225 */ /* 0x000fc800078e0002 */
[----:B------:R-:W-:-:S03]  /*1140*/  IMAD R19, R19, R33, R6 ;  /* 0x0000002113137224 */ /* 0x000fc600078e0206 */
[----:B------:R-:W2:Y:S01]  /*1150*/  LDC R30, c[0x0][0x758] ;  /* 0x0001d600ff1e7b82 */ /* 0x000ea20000000800 */
[----:B------:R-:W-:Y:S01]  /*1160*/  IMAD.IADD R5, R5, 0x1, R19 ;  /* 0x0000000105057824 */ /* 0x000fe200078e0213 */
[----:B0-----:R-:W-:Y:S01]  /*1170*/  ISETP.NE.U32.AND P0, PT, R34, RZ, PT ;  /* 0x000000ff2200720c */ /* 0x001fe20003f05070 */
[----:B------:R-:W-:-:S03]  /*1180*/  IMAD.MOV.U32 R19, RZ, RZ, -0x1 ;  /* 0xffffffffff137424 */ /* 0x000fc600078e00ff */
[----:B------:R-:W-:Y:S02]  /*1190*/  ISETP.NE.AND.EX P0, PT, R35, RZ, PT, P0 ;  /* 0x000000ff2300720c */ /* 0x000fe40003f05300 */
[----:B------:R-:W0:Y:S01]  /*11a0*/  LDC R29, c[0x0][0x700] ;  /* 0x0001c000ff1d7b82 */ /* 0x000e220000000800 */
[-CC-:B-1----:R-:W-:Y:S02]  /*11b0*/  SHF.R.U64 R27, R4, R18.reuse, R5.reuse ;  /* 0x00000012041b7219 */ /* 0x182fe40000001205 */
[----:B------:R-:W-:-:S05]  /*11c0*/  SHF.R.U32.HI R4, RZ, R18, R5 ;  /* 0x00000012ff047219 */ /* 0x000fca0000011605 */
[----:B------:R-:W1:Y:S01]  /*11d0*/  LDC R31, c[0x0][0x748] ;  /* 0x0001d200ff1f7b82 */ /* 0x000e620000000800 */
[-CC-:B----4-:R-:W-:Y:S02]  /*11e0*/  SHF.R.U64 R39, R27, R21.reuse, R4.reuse ;  /* 0x000000151b277219 */ /* 0x190fe40000001204 */
[----:B------:R-:W-:-:S05]  /*11f0*/  SHF.R.U32.HI R5, RZ, R21, R4 ;  /* 0x00000015ff057219 */ /* 0x000fca0000011604 */
[----:B------:R-:W4:Y:S01]  /*1200*/  LDC R33, c[0x0][0x738] ;  /* 0x0001ce00ff217b82 */ /* 0x000f220000000800 */
[-C--:B--2---:R-:W-:Y:S02]  /*1210*/  SHF.L.U32 R4, R19, R30.reuse, RZ ;  /* 0x0000001e13047219 */ /* 0x084fe400000006ff */
[--C-:B------:R-:W-:Y:S02]  /*1220*/  SHF.R.U64 R38, R39, R30, R5.reuse ;  /* 0x0000001e27267219 */ /* 0x100fe40000001205 */
[----:B------:R-:W-:Y:S02]  /*1230*/  LOP3.LUT R6, RZ, R4, RZ, 0x33, !PT ;  /* 0x00000004ff067212 */ /* 0x000fe400078e33ff */
[----:B------:R-:W-:Y:S01]  /*1240*/  SHF.R.U32.HI R5, RZ, R30, R5 ;  /* 0x0000001eff057219 */ /* 0x000fe20000011605 */
[----:B------:R-:W2:Y:S01]  /*1250*/  LDC R32, c[0x0][0x710] ;  /* 0x0001c400ff207b82 */ /* 0x000ea20000000800 */
[----:B------:R-:W-:Y:S01]  /*1260*/  IMAD.MOV.U32 R4, RZ, RZ, R38 ;  /* 0x000000ffff047224 */ /* 0x000fe200078e0026 */
[----:B------:R-:W-:Y:S06]  /*1270*/  @!P0 BRA `(.L_x_15) ;  /* 0x0000000000288947 */ /* 0x000fec0003800000 */
[----:B------:R-:W3:Y:S02]  /*1280*/  LDC R21, c[0x0][0x74c] ;  /* 0x0001d300ff157b82 */ /* 0x000ee40000000800 */
[----:B---3--:R-:W-:-:S05]  /*1290*/  IADD3 R21, P0, R38, R21, RZ ;  /* 0x0000001526157210 */ /* 0x008fca0007f1e0ff */
        /* <DEDUP_REMOVED lines=8> */
.L_x_15:
[----:B-1----:R-:W-:Y:S01]  /*1320*/  SHF.R.U64 R17, R4, R31, R5 ;  /* 0x0000001f04117219 */ /* 0x002fe20000001205 */
[----:B------:R-:W-:Y:S01]  /*1330*/  @P3 IMAD R26, R23, R28, R16 ;  /* 0x0000001c171a3224 */ /* 0x000fe200078e0210 */
[----:B------:R-:W-:Y:S02]  /*1340*/  SHF.L.U32 R4, R37, R30, RZ ;  /* 0x0000001e25047219 */ /* 0x000fe400000006ff */
[----:B------:R-:W-:Y:S01]  /*1350*/  LOP3.LUT R5, R39, R6, RZ, 0xc0, !PT ;  /* 0x0000000627057212 */ /* 0x000fe200078ec0ff */
[----:B0-----:R-:W-:Y:S02]  /*1360*/  VIADD R6, R29, 0xffffffff ;  /* 0xffffffff1d067836 */ /* 0x001fe40000000000 */
[----:B------:R-:W-:Y:S02]  /*1370*/  IMAD.MOV R18, RZ, RZ, -R17 ;  /* 0x000000ffff127224 */ /* 0x000fe400078e0a11 */
[----:B------:R-:W-:Y:S01]  /*1380*/  IMAD R5, R4, R17, R5 ;  /* 0x0000001104057224 */ /* 0x000fe200078e0205 */
[----:B------:R-:W-:Y:S01]  /*1390*/  LOP3.LUT R17, R27, R6, RZ, 0xc0, !PT ;  /* 0x000000061b117212 */ /* 0x000fe200078ec0ff */
[----:B----4-:R-:W-:-:S02]  /*13a0*/  IMAD R4, R18, R33, R38 ;  /* 0x0000002112047224 */ /* 0x010fc400078e0226 */
[----:B--2---:R-:W-:Y:S02]  /*13b0*/  IMAD R6, R5, R32, R26 ;  /* 0x0000002005067224 */ /* 0x004fe400078e021a */
[----:B------:R-:W-:Y:S02]  /*13c0*/  IMAD R17, R4, R29, R17 ;  /* 0x0000001d04117224 */ /* 0x000fe400078e0211 */
[----:B------:R-:W-:Y:S02]  /*13d0*/  IMAD.MOV.U32 R18, RZ, RZ, 0x1 ;  /* 0x00000001ff127424 */ /* 0x000fe400078e00ff */
[----:B------:R-:W-:Y:S01]  /*13e0*/  IMAD.MOV.U32 R4, RZ, RZ, R36 ;  /* 0x000000ffff047224 */ /* 0x000fe200078e0024 */
[----:B------:R-:W-:Y:S02]  /*13f0*/  SEL R5, R17, R6, !P3 ;  /* 0x0000000611057207 */ /* 0x000fe40005800000 */
[----:B------:R-:W-:-:S07]  /*1400*/  SEL R6, R6, R17, !P3 ;  /* 0x0000001106067207 */ /* 0x000fce0005800000 */
.L_x_13:
[----:B------:R-:W-:Y:S05]  /*1410*/  @!P1 BRA `(.L_x_16) ;  /* 0x00000000000c9947 */ /* 0x000fea0003800000 */
[----:B------:R-:W-:Y:S01]  /*1420*/  UCGABAR_WAIT ;  /* 0x0000000000007dc7 */ /* 0x000fe20008000000 */
[----:B------:R-:W-:Y:S01]  /*1430*/  CCTL.IVALL ;  /* 0x00000000ff00798f */ /* 0x000fe20002000000 */
[----:B------:R-:W-:Y:S05]  /*1440*/  BRA `(.L_x_17) ;  /* 0x0000000000047947 */ /* 0x000fea0003800000 */
.L_x_16:
[----:B------:R-:W-:Y:S06]  /*1450*/  BAR.SYNC.DEFER_BLOCKING 0x0 ;  /* 0x0000000000007b1d */ /* 0x000fec0000010000 */
.L_x_17:
[----:B------:R-:W-:Y:S05]  /*1460*/  @!P2 BRA `(.L_x_18) ;  /* 0x0000005c0020a947 */ /* 0x000fea0003800000 */
[----:B------:R-:W-:-:S13]  /*1470*/  ISETP.GT.U32.AND P0, PT, R40, 0x1, PT ;  /* 0x000000012800780c */ /* 0x000fda0003f04070 */
[----:B------:R-:W-:Y:S05]  /*1480*/  @P0 EXIT ;  /* 0x000000000000094d */ /* 0x000fea0003800000 */
.L_x_19:
[----:B------:R-:W-:-:S08]  /*1490*/  NOP ;  /* 0x0000000000007918 */ /* 0x000fd00000000000 */
[----:B------:R-:W0:Y:S02]  /*14a0*/  USETMAXREG.TRY_ALLOC.CTAPOOL UP0, 0xe8 ;  /* 0x000000e8000079c8 */ /* 0x000e240008000600 */
[----:B0-----:R-:W-:-:S13]  /*14b0*/  PLOP3.LUT P0, PT, PT, PT, UP0, 0x80, 0x0 ;  /* 0x000000000000781c */ /* 0x001fda0003f0f008 */
[----:B------:R-:W-:Y:S05]  /*14c0*/  @!P0 BRA `(.L_x_19) ;  /* 0xfffffffc00f08947 */ /* 0x000fea000383ffff */
[----:B------:R-:W-:-:S13]  /*14d0*/  LOP3.LUT P0, RZ, R18, 0xff, RZ, 0xc0, !PT ;  /* 0x000000ff12ff7812 */ /* 0x000fda000780c0ff */
[----:B------:R-:W-:Y:S05]  /*14e0*/  @!P0 EXIT ;  /* 0x000000000000894d */ /* 0x000fea0003800000 */
[----:B------:R-:W0:Y:S01]  /*14f0*/  S2UR UR8, SR_CgaCtaId ;  /* 0x00000000000879c3 */ /* 0x000e220000008800 */
[-C--:B------:R-:W-:Y:S01]  /*1500*/  LEA.HI R17, R24, R11.reuse, RZ, 0x2 ;  /* 0x0000000b18117211 */ /* 0x080fe200078f10ff */
[----:B------:R-:W-:Y:S01]  /*1510*/  UMOV UR7, 0x400 ;  /* 0x0000040000077882 */ /* 0x000fe20000000000 */
[-C--:B------:R-:W-:Y:S01]  /*1520*/  LEA.HI R10, R11, R11.reuse, RZ, 0x1 ;  /* 0x0000000b0b0a7211 */ /* 0x080fe200078f08ff */
[----:B------:R-:W-:Y:S01]  /*1530*/  UIADD3 UR9, UR12, -0x1, URZ ;  /* 0xffffffff0c097890 */ /* 0x000fe2000fffe03f */
[----:B------:R-:W-:Y:S01]  /*1540*/  LOP3.LUT R20, R17, 0xfffffffc, RZ, 0xc0, !PT ;  /* 0xfffffffc11147812 */ /* 0x000fe200078ec0ff */
[----:B------:R-:W-:Y:S01]  /*1550*/  ULDC UR15, c[0x0][0x284] ;  /* 0x0000a100000f7ab9 */ /* 0x000fe20000000800 */
[----:B------:R-:W-:Y:S01]  /*1560*/  LOP3.LUT R16, R10, 0x3ffffe, RZ, 0xc0, !PT ;  /* 0x003ffffe0a107812 */ /* 0x000fe200078ec0ff */
[----:B------:R-:W-:Y:S01]  /*1570*/  UISETP.NE.AND UP0, UPT, UR9, URZ, UPT ;  /* 0x0000003f0900728c */ /* 0x000fe2000bf05270 */
[--C-:B------:R-:W-:Y:S01]  /*1580*/  SHF.R.S32.HI R18, RZ, 0x2, R17.reuse ;  /* 0x00000002ff127819 */ /* 0x100fe20000011411 */
[C---:B------:R-:W-:Y:S01]  /*1590*/  IMAD.IADD R20, R11.reuse, 0x1, -R20 ;  /* 0x000000010b147824 */ /* 0x040fe200078e0a14 */
[----:B------:R-:W-:Y:S01]  /*15a0*/  SHF.R.S32.HI R19, RZ, 0x1f, R17 ;  /* 0x0000001fff137819 */ /* 0x000fe20000011411 */
[C---:B------:R-:W-:Y:S01]  /*15b0*/  IMAD.IADD R16, R11.reuse, 0x1, -R16 ;  /* 0x000000010b107824 */ /* 0x040fe200078e0a10 */
[----:B------:R-:W-:Y:S01]  /*15c0*/  LEA.HI R24, R24, R11, RZ, 0x5 ;  /* 0x0000000b18187211 */ /* 0x000fe200078f28ff */
[----:B------:R-:W-:Y:S01]  /*15d0*/  USEL UR11, URZ, 0x1, UP0 ;  /* 0x000000013f0b7887 */ /* 0x000fe20008000000 */
[----:B------:R-:W-:Y:S01]  /*15e0*/  LOP3.LUT P0, RZ, R11, 0x7, RZ, 0xc0, !PT ;  /* 0x000000070bff7812 */ /* 0x000fe2000780c0ff */
[----:B------:R-:W-:Y:S01]  /*15f0*/  USHF.L.U32 UR20, UR6, 0x1, URZ ;  /* 0x0000000106147899 */ /* 0x000fe2000800063f */
[----:B------:R-:W-:-:S02]  /*1600*/  LEA.HI R19, R19, R18, RZ, 0x3 ;  /* 0x0000001213137211 */ /* 0x000fc400078f18ff */
[----:B------:R-:W-:Y:S01]  /*1610*/  SHF.R.S32.HI R11, RZ, 0x1, R10 ;  /* 0x00000001ff0b7819 */ /* 0x000fe2000001140a */
[----:B------:R-:W-:Y:S01]  /*1620*/  IMAD.U32 R100, RZ, RZ, UR11 ;  /* 0x0000000bff647e24 */ /* 0x000fe2000f8e00ff */
[----:B------:R-:W-:Y:S02]  /*1630*/  LOP3.LUT R19, R19, 0xfffffff8, RZ, 0xc0, !PT ;  /* 0xfffffff813137812 */ /* 0x000fe400078ec0ff */
[----:B------:R-:W-:Y:S01]  /*1640*/  LEA.HI R10, R10, R11, RZ, 0x1 ;  /* 0x0000000b0a0a7211 */ /* 0x000fe200078f08ff */
[----:B0-----:R-:W-:Y:S01]  /*1650*/  ULEA UR7, UR8, UR7, 0x18 ;  /* 0x0000000708077291 */ /* 0x001fe2000f8ec03f */
[----:B------:R-:W-:Y:S01]  /*1660*/  SHF.R.S32.HI R24, RZ, 0x5, R24 ;  /* 0x00000005ff187819 */ /* 0x000fe20000011418 */
[----:B------:R-:W-:Y:S01]  /*1670*/  IMAD.IADD R19, R18, 0x1, -R19 ;  /* 0x0000000112137824 */ /* 0x000fe200078e0a13 */
[----:B------:R-:W-:Y:S01]  /*1680*/  LOP3.LUT R10, R10, 0x7fffffe, RZ, 0xc0, !PT ;  /* 0x07fffffe0a0a7812 */ /* 0x000fe200078ec0ff */
[----:B------:R-:W-:Y:S01]  /*1690*/  USHF.L.U32 UR8, UR9, 0x3, URZ ;  /* 0x0000000309087899 */ /* 0x000fe2000800063f */
[----:B------:R-:W-:Y:S01]  /*16a0*/  ISETP.LT.U32.AND P0, PT, R12, 0x2, !P0 ;  /* 0x000000020c00780c */ /* 0x000fe20004701070 */
[----:B------:R-:W-:Y:S01]  /*16b0*/  IMAD R16, R24, 0x2, R16 ;  /* 0x0000000218107824 */ /* 0x000fe200078e0210 */
[----:B------:R-:W-:Y:S01]  /*16c0*/  UIADD3 UR9, UR7, 0x180, URZ ;  /* 0x0000018007097890 */ /* 0x000fe2000fffe03f */
[----:B------:R-:W-:Y:S01]  /*16d0*/  IMAD.IADD R11, R11, 0x1, -R10 ;  /* 0x000000010b0b7824 */ /* 0x000fe200078e0a0a */
[----:B------:R-:W-:Y:S01]  /*16e0*/  UIADD3 UR10, UR7, 0xa180, URZ ;  /* 0x0000a180070a7890 */ /* 0x000fe2000fffe03f */
[--C-:B------:R-:W-:Y:S01]  /*16f0*/  IMAD R16, R16, 0x8, R19.reuse ;  /* 0x0000000810107824 */ /* 0x100fe200078e0213 */
[----:B------:R-:W-:Y:S01]  /*1700*/  USHF.R.U32.HI UR9, URZ, 0x4, UR9 ;  /* 0x000000043f097899 */ /* 0x000fe20008011609 */
[C-C-:B------:R-:W-:Y:S01]  /*1710*/  IMAD R10, R24.reuse, 0x10, R19.reuse ;  /* 0x00000010180a7824 */ /* 0x140fe200078e0213 */
[----:B------:R-:W-:Y:S01]  /*1720*/  USHF.R.U32.HI UR10, URZ, 0x4, UR10 ;  /* 0x000000043f0a7899 */ /* 0x000fe2000801160a */
[----:B------:R-:W-:Y:S01]  /*1730*/  IMAD R17, R24, -0x10, -R19 ;  /* 0xfffffff018117824 */ /* 0x000fe200078e0a13 */
[----:B------:R-:W-:Y:S01]  /*1740*/  VIMNMX R19, RZ, UR6, PT ;  /* 0x00000006ff137c48 */ /* 0x000fe2000bfe0100 */
[----:B------:R-:W-:Y:S01]  /*1750*/  IMAD R16, R16, 0x4, R11 ;  /* 0x0000000410107824 */ /* 0x000fe200078e020b */
[----:B------:R-:W-:Y:S01]  /*1760*/  UIADD3 UR21, UR7, 0xb0, URZ ;  /* 0x000000b007157890 */ /* 0x000fe2000fffe03f */
[----:B------:R-:W-:Y:S01]  /*1770*/  LOP3.LUT R101, R7, 0x1, RZ, 0xfc, !PT ;  /* 0x0000000107657812 */ /* 0x000fe200078efcff */
[----:B------:R-:W-:Y:S01]  /*1780*/  ULOP3.LUT UR8, UR8, 0x8, URZ, 0xc0, !UPT ;  /* 0x0000000808087892 */ /* 0x000fe2000f8ec03f */
[----:B------:R-:W-:Y:S01]  /*1790*/  IADD3 R19, -R19, UR6, RZ ;  /* 0x0000000613137c10 */ /* 0x000fe2000fffe1ff */
[----:B------:R-:W-:Y:S01]  /*17a0*/  ULOP3.LUT UR9, UR9, 0x3fff, URZ, 0xc0, !UPT ;  /* 0x00003fff09097892 */ /* 0x000fe2000f8ec03f */
[----:B------:R-:W-:Y:S01]  /*17b0*/  SEL R18, RZ, 0x1, !P0 ;  /* 0x00000001ff127807 */ /* 0x000fe20004000000 */
[----:B------:R-:W-:Y:S01]  /*17c0*/  ULOP3.LUT UR10, UR10, 0x3fff, URZ, 0xc0, !UPT ;  /* 0x00003fff0a0a7892 */ /* 0x000fe2000f8ec03f */
[----:B------:R-:W-:Y:S01]  /*17d0*/  VIADD R17, R17, UR15 ;  /* 0x0000000f11117c36 */ /* 0x000fe20008000000 */
[----:B------:R-:W-:Y:S01]  /*17e0*/  SHF.R.S32.HI R11, RZ, 0x1f, R10 ;  /* 0x0000001fff0b7819 */ /* 0x000fe2000001140a */
[----:B------:R-:W-:Y:S01]  /*17f0*/  IMAD.SHL.U32 R16, R16, 0x20, RZ ;  /* 0x0000002010107824 */ /* 0x000fe200078e00ff */
[----:B------:R-:W-:-:S02]  /*1800*/  ULEA UR12, UR12, UR21, 0x3 ;  /* 0x000000150c0c7291 */ /* 0x000fc4000f8e183f */
[----:B------:R-:W-:Y:S02]  /*1810*/  ULOP3.LUT UR22, UR8, 0x8, URZ, 0x3c, !UPT ;  /* 0x0000000808167892 */ /* 0x000fe4000f8e3c3f */
[----:B------:R-:W-:Y:S02]  /*1820*/  ULOP3.LUT UR13, UR8, 0x18, URZ, 0x3c, !UPT ;  /* 0x00000018080d7892 */ /* 0x000fe4000f8e3c3f */
[----:B------:R-:W-:Y:S02]  /*1830*/  ULOP3.LUT UR14, UR9, 0x10000, URZ, 0xfc, !UPT ;  /* 0x00010000090e7892 */ /* 0x000fe4000f8efc3f */
[----:B------:R-:W-:-:S12]  /*1840*/  ULOP3.LUT UR17, UR10, 0x10000, URZ, 0xfc, !UPT ;  /* 0x000100000a117892 */ /* 0x000fd8000f8efc3f */
.L_x_158:
[----:B------:R-:W-:Y:S01]  /*1850*/  SHF.L.U32 R21, R100, 0x1f, RZ ;  /* 0x0000001f64157819 */ /* 0x000fe200000006ff */
[----:B----4-:R-:W-:Y:S01]  /*1860*/  IMAD.MOV.U32 R24, RZ, RZ, RZ ;  /* 0x000000ffff187224 */ /* 0x010fe200078e00ff */
[----:B------:R-:W-:Y:S02]  /*1870*/  ISETP.GE.AND P1, PT, R19, 0x1, PT ;  /* 0x000000011300780c */ /* 0x000fe40003f26270 */
[----:B------:R-:W0:Y:S02]  /*1880*/  SYNCS.PHASECHK.TRANS64.TRYWAIT P0, [UR12+-0x8], R21 ;  /* 0xfffff815ff0075a7 */ /* 0x000e24000800014c */
[----:B0-23-5:R-:W-:Y:S09]  /*1890*/  @!P0 BRA `(.L_x_20) ;  /* 0x0000006c002c8947 */ /* 0x02dff20003800000 */
.L_x_186:
[----:B------:R-:W-:Y:S01]  /*18a0*/  IMAD.MOV.U32 R25, RZ, RZ, RZ ;  /* 0x000000ffff197224 */ /* 0x000fe200078e00ff */
[----:B------:R-:W-:Y:S02]  /*18b0*/  CS2R R26, SRZ ;  /* 0x00000000001a7805 */ /* 0x000fe4000001ff00 */
[----:B------:R-:W-:Y:S02]  /*18c0*/  CS2R R28, SRZ ;  /* 0x00000000001c7805 */ /* 0x000fe4000001ff00 */
[----:B------:R-:W-:Y:S02]  /*18d0*/  CS2R R30, SRZ ;  /* 0x00000000001e7805 */ /* 0x000fe4000001ff00 */
[----:B------:R-:W-:Y:S02]  /*18e0*/  CS2R R32, SRZ ;  /* 0x0000000000207805 */ /* 0x000fe4000001ff00 */
[----:B------:R-:W-:Y:S02]  /*18f0*/  CS2R R34, SRZ ;  /* 0x0000000000227805 */ /* 0x000fe4000001ff00 */
[----:B------:R-:W-:-:S02]  /*1900*/  CS2R R36, SRZ ;  /* 0x0000000000247805 */ /* 0x000fc4000001ff00 */
        /* <DEDUP_REMOVED lines=24> */
[----:B------:R-:W-:Y:S01]  /*1a90*/  CS2R R86, SRZ ;  /* 0x0000000000567805 */ /* 0x000fe2000001ff00 */
[----:B------:R-:W-:Y:S06]  /*1aa0*/  @!P1 BRA `(.L_x_21) ;  /* 0x0000000000dc9947 */ /* 0x000fec0003800000 */
[----:B0-----:R-:W-:Y:S01]  /*1ab0*/  IMAD.MOV.U32 R21, RZ, RZ, R19 ;  /* 0x000000ffff157224 */ /* 0x001fe200078e0013 */
[----:B------:R-:W-:Y:S01]  /*1ac0*/  UPLOP3.LUT UP0, UPT, UPT, UPT, UPT, 0x40, 0x0 ;  /* 0x000000000000789c */ /* 0x000fe20003f0e870 */
[----:B------:R-:W-:Y:S01]  /*1ad0*/  IMAD.U32 R90, RZ, RZ, UR4 ;  /* 0x00000004ff5a7e24 */ /* 0x000fe2000f8e00ff */
[----:B------:R-:W-:Y:S01]  /*1ae0*/  UMOV UR15, UR5 ;  /* 0x00000005000f7c82 */ /* 0x000fe20008000000 */
[----:B------:R-:W-:-:S08]  /*1af0*/  IMAD.U32 R22, RZ, RZ, UR5 ;  /* 0x00000005ff167e24 */ /* 0x000fd0000f8e00ff */
.L_x_28:
[----:B------:R-:W-:-:S13]  /*1b00*/  ISETP.NE.AND P1, PT, R101, 0x3, PT ;  /* 0x000000036500780c */ /* 0x000fda0003f25270 */
[----:B------:R-:W-:Y:S05]  /*1b10*/  @!P1 BRA `(.L_x_22) ;  /* 0x0000000000049947 */ /* 0x000fea0003800000 */
[----:B------:R-:W-:Y:S01]  /*1b20*/  BPT.TRAP 0x1 ;  /* 0x000000040000795c */ /* 0x000fe20000300000 */
.L_x_22:
[----:B------:R-:W-:Y:S01]  /*1b30*/  ULEA UR8, UR15, UR7, 0x3 ;  /* 0x000000070f087291 */ /* 0x000fe2000f8e183f */
[----:B------:R-:W-:-:S08]  /*1b40*/  SHF.L.U32 R23, R90, 0x1f, RZ ;  /* 0x0000001f5a177819 */ /* 0x000fd000000006ff */
[----:B------:R0:W1:Y:S01]  /*1b50*/  SYNCS.PHASECHK.TRANS64.TRYWAIT P0, [UR8], R23 ;  /* 0x00000017ff0075a7 */ /* 0x0000620008000148 */
[----:B------:R-:W-:Y:S05]  /*1b60*/  @!P1 BRA `(.L_x_23) ;  /* 0x0000000000049947 */ /* 0x000fea0003800000 */
[----:B------:R-:W-:Y:S01]  /*1b70*/  BPT.TRAP 0x1 ;  /* 0x000000040000795c */ /* 0x000fe20000300000 */
.L_x_23:
[----:B-1----:R-:W-:Y:S05]  /*1b80*/  @P0 BRA `(.L_x_24) ;  /* 0x0000000000080947 */ /* 0x002fea0003800000 */
[----:B------:R-:W1:Y:S02]  /*1b90*/  SYNCS.PHASECHK.TRANS64.TRYWAIT P0, [UR8], R23 ;  /* 0x00000017ff0075a7 */ /* 0x000e640008000148 */
[----:B-1----:R-:W-:Y:S05]  /*1ba0*/  @!P0 BRA `(.L_x_25) ;  /* 0x0000006800808947 */ /* 0x002fea0003800000 */
.L_x_24:
[----:B------:R-:W-:Y:S02]  /*1bb0*/  USHF.L.U32 UR8, UR15, 0xa, URZ ;  /* 0x0000000a0f087899 */ /* 0x000fe4000800063f */
[----:B------:R-:W-:Y:S02]  /*1bc0*/  ULEA UR16, UR15, UR14, 0x8 ;  /* 0x0000000e0f107291 */ /* 0x000fe4000f8e403f */
[----:B------:R-:W-:Y:S02]  /*1bd0*/  UIADD3 UR10, UR8, UR17, URZ ;  /* 0x00000011080a7290 */ /* 0x000fe4000fffe03f */
[----:B01----:R-:W-:Y:S01]  /*1be0*/  LEA.HI.SX32 R23, R16, UR8, 0x1d ;  /* 0x0000000810177c11 */ /* 0x003fe2000f8feaff */
[----:B------:R-:W-:Y:S01]  /*1bf0*/  UMOV UR9, 0x80000020 ;  /* 0x8000002000097882 */ /* 0x000fe20000000000 */
[----:B------:R-:W-:Y:S01]  /*1c00*/  UMOV UR11, 0x40000040 ;  /* 0x40000040000b7882 */ /* 0x000fe20000000000 */
[----:B------:R-:W-:Y:S02]  /*1c10*/  UMOV UR8, UR16 ;  /* 0x0000001000087c82 */ /* 0x000fe40008000000 */
[----:B------:R-:W-:Y:S04]  /*1c20*/  LDS R88, [R23+UR7+0x32180] ;  /* 0x0321800717587984 */ /* 0x000fe80008000800 */
[----:B------:R-:W0:Y:S02]  /*1c30*/  LDS R89, [R23+UR7+0x32188] ;  /* 0x0321880717597984 */ /* 0x000e240008000800 */
[----:B0-----:R-:W-:-:S06]  /*1c40*/  WARPGROUP.ARRIVE ;  /* 0x00000000000079c5 */ /* 0x001fcc0000000000 */
[----:B------:R-:W-:Y:S01]  /*1c50*/  IGMMA.SP.64x128x64.S8.S8 R24, gdesc[UR8], R24, UP0, R88 ;  /* 0x03805800081879f1 */ /* 0x000fe2000bf41218 */
[----:B------:R-:W-:Y:S02]  /*1c60*/  UIADD3 UR8, UR16, 0x2, URZ ;  /* 0x0000000210087890 */ /* 0x000fe4000fffe03f */
[----:B------:R-:W-:Y:S01]  /*1c70*/  UIADD3 UR10, UR10, 0x4, URZ ;  /* 0x000000040a0a7890 */ /* 0x000fe2000fffe03f */
[----:B------:R-:W-:Y:S01]  /*1c80*/  UMOV UR9, 0x80000020 ;  /* 0x8000002000097882 */ /* 0x000fe20000000000 */
[----:B------:R-:W-:-:S07]  /*1c90*/  UMOV UR11, 0x40000040 ;  /* 0x40000040000b7882 */ /* 0x000fce0000000000 */
[----:B------:R-:W-:Y:S03]  /*1ca0*/  IGMMA.SP.64x128x64.S8.S8 R24, gdesc[UR8], R24, R89, gsb0 ;  /* 0x03805900081879f1 */ /* 0x000fe60008041218 */
[----:B------:R-:W-:Y:S02]  /*1cb0*/  WARPGROUP.DEPBAR.LE gsb0, 0x0 ;  /* 0x00008000000079c5 */ /* 0x000fe40000010000 */
[----:B------:R-:W-:Y:S05]  /*1cc0*/  @!P1 BRA `(.L_x_26) ;  /* 0x0000000000049947 */ /* 0x000fea0003800000 */
[----:B------:R-:W-:Y:S01]  /*1cd0*/  BPT.TRAP 0x1 ;  /* 0x000000040000795c */ /* 0x000fe20000300000 */
.L_x_26:
[----:B------:R-:W-:-:S13]  /*1ce0*/  LOP3.LUT P0, RZ, R13, R18, RZ, 0xc0, !PT ;  /* 0x000000120dff7212 */ /* 0x000fda000780c0ff */
[----:B------:R-:W-:-:S05]  /*1cf0*/  @P0 LEA R23, R22, UR7, 0x3 ;  /* 0x0000000716170c11 */ /* 0x000fca000f8e18ff */
[----:B------:R-:W-:-:S05]  /*1d00*/  @P0 VIADD R23, R23, 0x50 ;  /* 0x0000005017170836 */ /* 0x000fca0000000000 */
[----:B------:R-:W-:-:S04]  /*1d10*/  @P0 PRMT R23, R12, 0x654, R23 ;  /* 0x000006540c170816 */ /* 0x000fc80000000017 */
[----:B------:R0:W-:Y:S01]  /*1d20*/  @P0 SYNCS.ARRIVE.TRANS64.RED.A1T0 RZ, [R23+URZ], RZ ;  /* 0x000000ff17ff09a7 */ /* 0x0001e2000810043f */
[----:B------:R-:W-:-:S13]  /*1d30*/  ISETP.GT.U32.AND P0, PT, R7, 0x1, PT ;  /* 0x000000010700780c */ /* 0x000fda0003f04070 */
[----:B0-----:R-:W-:Y:S05]  /*1d40*/  @P0 BRA `(.L_x_27) ;  /* 0x0000000000040947 */ /* 0x001fea0003800000 */
[----:B------:R-:W-:Y:S01]  /*1d50*/  BPT.TRAP 0x1 ;  /* 0x000000040000795c */ /* 0x000fe20000300000 */
.L_x_27:
[----:B------:R-:W-:Y:S01]  /*1d60*/  UIADD3 UR15, UR15, 0x1, URZ ;  /* 0x000000010f0f7890 */ /* 0x000fe2000fffe03f */
[C---:B------:R-:W-:Y:S01]  /*1d70*/  ISETP.GT.AND P1, PT, R21.reuse, 0x1, PT ;  /* 0x000000011500780c */ /* 0x040fe20003f24270 */
[----:B------:R-:W-:Y:S02]  /*1d80*/  VIADD R22, R22, 0x1 ;  /* 0x0000000116167836 */ /* 0x000fe40000000000 */
[----:B------:R-:W-:Y:S01]  /*1d90*/  UISETP.NE.AND UP0, UPT, UR15, 0xa, UPT ;  /* 0x0000000a0f00788c */ /* 0x000fe2000bf05270 */
[----:B------:R-:W-:Y:S02]  /*1da0*/  VIADD R21, R21, 0xffffffff ;  /* 0xffffffff15157836 */ /* 0x000fe40000000000 */
[C---:B------:R-:W-:Y:S01]  /*1db0*/  ISETP.NE.AND P0, PT, R22.reuse, 0xa, PT ;  /* 0x0000000a1600780c */ /* 0x040fe20003f05270 */
[----:B------:R-:W-:Y:S02]  /*1dc0*/  USEL UR8, URZ, 0x1, UP0 ;  /* 0x000000013f087887 */ /* 0x000fe40008000000 */
[----:B------:R-:W-:Y:S01]  /*1dd0*/  USEL UR15, UR15, URZ, UP0 ;  /* 0x0000003f0f0f7287 */ /* 0x000fe20008000000 */
[----:B------:R-:W-:Y:S01]  /*1de0*/  SEL R22, R22, RZ, P0 ;  /* 0x000000ff16167207 */ /* 0x000fe20000000000 */
[----:B------:R-:W-:-:S02]  /*1df0*/  UPLOP3.LUT UP0, UPT, UPT, UPT, UPT, 0x80, 0x0 ;  /* 0x000000000000789c */ /* 0x000fc40003f0f070 */
[----:B------:R-:W-:Y:S01]  /*1e00*/  LOP3.LUT R90, R90, UR8, RZ, 0x3c, !PT ;  /* 0x000000085a5a7c12 */ /* 0x000fe2000f8e3cff */
[----:B------:R-:W-:Y:S08]  /*1e10*/  @P1 BRA `(.L_x_28) ;  /* 0xfffffffc00381947 */ /* 0x000ff0000383ffff */
.L_x_21:
[----:B0-----:R-:W-:Y:S01]  /*1e20*/  IMAD.U32 R22, RZ, RZ, UR22 ;  /* 0x00000016ff167e24 */ /* 0x001fe2000f8e00ff */
[----:B------:R-:W-:Y:S01]  /*1e30*/  SHF.L.U32 R21, R100, 0x1f, RZ ;  /* 0x0000001f64157819 */ /* 0x000fe200000006ff */
[----:B------:R-:W-:Y:S01]  /*1e40*/  UIADD3 UR5, UR5, UR20, URZ ;  /* 0x0000001405057290 */ /* 0x000fe2000fffe03f */
[----:B------:R-:W0:Y:S01]  /*1e50*/  LDC R90, c[0x0][0x288] ;  /* 0x0000a200ff5a7b82 */ /* 0x000e220000000800 */
[----:B------:R-:W-:Y:S01]  /*1e60*/  UISETP.GE.U32.AND UP1, UPT, UR20, 0xa, UPT ;  /* 0x0000000a1400788c */ /* 0x000fe2000bf26070 */
[----:B------:R-:W-:Y:S01]  /*1e70*/  SHF.R.S32.HI R92, RZ, 0x1f, R4 ;  /* 0x0000001fff5c7819 */ /* 0x000fe20000011404 */
[----:B------:R-:W-:Y:S02]  /*1e80*/  UISETP.GT.U32.AND UP0, UPT, UR5, 0x9, UPT ;  /* 0x000000090500788c */ /* 0x000fe4000bf04070 */
[----:B------:R-:W-:Y:S02]  /*1e90*/  UIMAD.WIDE.U32 UR8, UR5, -0x33333333, URZ ;  /* 0xcccccccd050878a5 */ /* 0x000fe4000f8e003f */
[----:B------:R-:W-:Y:S01]  /*1ea0*/  UISETP.LT.U32.AND UP0, UPT, UR20, 0xa, UP0 ;  /* 0x0000000a1400788c */ /* 0x000fe20008701070 */
[----:B------:R1:W-:Y:S01]  /*1eb0*/  SYNCS.ARRIVE.TRANS64.A1T0 RZ, [R22+UR21], RZ ;  /* 0x000000ff16ff79a7 */ /* 0x0003e20008100015 */
[----:B------:R-:W-:-:S02]  /*1ec0*/  WARPGROUP.DEPBAR.LE gsb0, 0x0 ;  /* 0x00008000000079c5 */ /* 0x000fc40000010000 */
[----:B------:R-:W-:Y:S02]  /*1ed0*/  USEL UR10, URZ, 0x1, !UP0 ;  /* 0x000000013f0a7887 */ /* 0x000fe4000c000000 */
[----:B------:R-:W-:Y:S02]  /*1ee0*/  USHF.R.U32.HI UR8, URZ, 0x3, UR9 ;  /* 0x000000033f087899 */ /* 0x000fe40008011609 */
[----:B------:R-:W-:Y:S01]  /*1ef0*/  ULOP3.LUT UR4, UR4, UR10, URZ, 0x3c, !UPT ;  /* 0x0000000a04047292 */ /* 0x000fe2000f8e3c3f */
[----:B------:R-:W4:Y:S01]  /*1f00*/  SYNCS.PHASECHK.TRANS64.TRYWAIT P0, [UR12+0x8], R21 ;  /* 0x00000815ff0075a7 */ /* 0x000f22000800014c */
[----:B------:R-:W-:Y:S02]  /*1f10*/  UIMAD UR5, UR8, -0xa, UR5 ;  /* 0xfffffff6080578a4 */ /* 0x000fe4000f8e0205 */
[----:B------:R-:W-:Y:S01]  /*1f20*/  @UP1 ULOP3.LUT UR4, UR4, 0x1, UR8, 0x78, !UPT ;  /* 0x0000000104041892 */ /* 0x000fe2000f8e7808 */
[----:B01--4-:R-:W-:Y:S11]  /*1f30*/  @!P0 BRA `(.L_x_29) ;  /* 0x0000006400b48947 */ /* 0x013ff60003800000 */
.L_x_187:
[----:B------:R-:W-:Y:S01]  /*1f40*/  ULDC.64 UR8, c[0x0][0x6d0] ;  /* 0x0001b40000087ab9 */ /* 0x000fe20000000a00 */
[----:B------:R-:W-:Y:S02]  /*1f50*/  IMAD.SHL.U32 R94, R6, 0x40, RZ ;  /* 0x00000040065e7824 */ /* 0x000fe400078e00ff */
[----:B0-----:R-:W-:Y:S02]  /*1f60*/  IMAD R21, R92, UR8, RZ ;  /* 0x000000085c157c24 */ /* 0x001fe4000f8e02ff */
[C---:B------:R-:W-:Y:S01]  /*1f70*/  IMAD.WIDE.U32 R88, R4.reuse, UR8, R10 ;  /* 0x0000000804587c25 */ /* 0x040fe2000f8e000a */
[----:B------:R-:W-:Y:S01]  /*1f80*/  ULDC UR8, c[0x0][0x284] ;  /* 0x0000a10000087ab9 */ /* 0x000fe20000000800 */
[----:B------:R-:W-:Y:S02]  /*1f90*/  SHF.R.S32.HI R95, RZ, 0x1f, R94 ;  /* 0x0000001fff5f7819 */ /* 0x000fe4000001145e */
[----:B------:R-:W-:Y:S01]  /*1fa0*/  IMAD R91, R4, UR9, R21 ;  /* 0x00000009045b7c24 */ /* 0x000fe2000f8e0215 */
[C---:B------:R-:W-:Y:S01]  /*1fb0*/  ISETP.GE.AND P0, PT, R94.reuse, UR8, PT ;  /* 0x000000085e007c0c */ /* 0x040fe2000bf06270 */
[----:B------:R-:W-:Y:S01]  /*1fc0*/  IMAD.SHL.U32 R21, R5, 0x80, RZ ;  /* 0x0000008005157824 */ /* 0x000fe200078e00ff */
[----:B------:R-:W-:Y:S01]  /*1fd0*/  IADD3 R88, P1, R94, R88, RZ ;  /* 0x000000585e587210 */ /* 0x000fe20007f3e0ff */
[----:B------:R-:W-:-:S03]  /*1fe0*/  IMAD.WIDE R22, R20, 0x2, RZ ;  /* 0x0000000214167825 */ /* 0x000fc600078e02ff */
[----:B------:R-:W-:Y:S01]  /*1ff0*/  ISETP.GE.OR P0, PT, R21, R90, P0 ;  /* 0x0000005a1500720c */ /* 0x000fe20000706670 */
[----:B------:R-:W-:Y:S01]  /*2000*/  IMAD R6, R20, -0x2, R90 ;  /* 0xfffffffe14067824 */ /* 0x000fe200078e025a */
[----:B------:R-:W-:Y:S01]  /*2010*/  IADD3.X R89, R95, R89, R91, P1, !PT ;  /* 0x000000595f597210 */ /* 0x000fe20000ffe45b */
[----:B------:R-:W-:-:S04]  /*2020*/  IMAD.WIDE R104, R5, 0x80, R22 ;  /* 0x0000008005687825 */ /* 0x000fc800078e0216 */
[----:B------:R-:W-:-:S06]  /*2030*/  IMAD.IADD R5, R6, 0x1, -R21 ;  /* 0x0000000106057824 */ /* 0x000fcc00078e0a15 */
[----:B------:R-:W-:Y:S05]  /*2040*/  @P0 BRA `(.L_x_30) ;  /* 0x0000004800880947 */ /* 0x000fea0003800000 */
[----:B------:R-:W0:Y:S01]  /*2050*/  LDC.64 R108, c[0x0][0x6c8] ;  /* 0x0001b200ff6c7b82 */ /* 0x000e220000000a00 */
[----:B---3-5:R-:W-:Y:S01]  /*2060*/  ISETP.NE.AND P0, PT, R15, RZ, PT ;  /* 0x000000ff0f00720c */ /* 0x028fe20003f05270 */
[----:B------:R-:W-:Y:S01]  /*2070*/  IMAD.IADD R102, R17, 0x1, -R94 ;  /* 0x0000000111667824 */ /* 0x000fe200078e0a5e */
[----:B------:R-:W-:Y:S01]  /*2080*/  ISETP.GT.AND P1, PT, R5, RZ, PT ;  /* 0x000000ff0500720c */ /* 0x000fe20003f24270 */
[----:B------:R-:W-:Y:S03]  /*2090*/  BSSY B0, `(.L_x_30) ;  /* 0x000049d000007945 */ /* 0x000fe60003800000 */
[----:B------:R-:W-:Y:S01]  /*20a0*/  ISETP.GT.AND P5, PT, R102, RZ, P1 ;  /* 0x000000ff6600720c */ /* 0x000fe20000fa4270 */
[-C--:B0-----:R-:W-:Y:S02]  /*20b0*/  IMAD R6, R105, R108.reuse, RZ ;  /* 0x0000006c69067224 */ /* 0x081fe400078e02ff */
[----:B------:R-:W-:-:S04]  /*20c0*/  IMAD.WIDE.U32 R106, R104, R108, R88 ;  /* 0x0000006c686a7225 */ /* 0x000fc800078e0058 */
[----:B------:R-:W-:-:S04]  /*20d0*/  IMAD R21, R104, R109, R6 ;  /* 0x0000006d68157224 */ /* 0x000fc800078e0206 */
[----:B------:R-:W-:Y:S01]  /*20e0*/  IMAD.IADD R97, R107, 0x1, R21 ;  /* 0x000000016b617824 */ /* 0x000fe200078e0215 */
[----:B------:R-:W-:Y:S06]  /*20f0*/  @!P0 BRA `(.L_x_31) ;  /* 0x0000003000dc8947 */ /* 0x000fec0003800000 */
[----:B------:R-:W-:Y:S01]  /*2100*/  ULDC.64 UR8, c[0x0][0x6b8] ;  /* 0x0001ae0000087ab9 */ /* 0x000fe20000000a00 */
[----:B------:R-:W-:Y:S01]  /*2110*/  ULDC.64 UR24, c[0x0][0x6b0] ;  /* 0x0001ac0000187ab9 */ /* 0x000fe20000000a00 */
[----:B------:R-:W-:Y:S01]  /*2120*/  IMAD.WIDE.U32 R22, R4, UR8, R10 ;  /* 0x0000000804167c25 */ /* 0x000fe2000f8e000a */
[----:B------:R-:W-:Y:S01]  /*2130*/  ULDC.64 UR26, c[0x0][0x6a8] ;  /* 0x0001aa00001a7ab9 */ /* 0x000fe20000000a00 */
[----:B------:R-:W0:Y:S01]  /*2140*/  LDC.64 R98, c[0x0][0x6b0] ;  /* 0x0001ac00ff627b82 */ /* 0x000e220000000a00 */
[----:B------:R-:W-:Y:S01]  /*2150*/  ULDC.64 UR10, c[0x0][0x6c0] ;  /* 0x0001b000000a7ab9 */ /* 0x000fe20000000a00 */
[----:B------:R-:W-:Y:S01]  /*2160*/  IMAD R21, R92, UR8, RZ ;  /* 0x000000085c157c24 */ /* 0x000fe2000f8e02ff */
[----:B------:R-:W-:-:S03]  /*2170*/  IADD3 R88, P0, R94, R22, RZ ;  /* 0x000000165e587210 */ /* 0x000fc60007f1e0ff */
[----:B------:R-:W-:Y:S02]  /*2180*/  IMAD R103, R4, UR9, R21 ;  /* 0x0000000904677c24 */ /* 0x000fe4000f8e0215 */
[----:B------:R-:W-:-:S03]  /*2190*/  IMAD R21, R105, UR24, RZ ;  /* 0x0000001869157c24 */ /* 0x000fc6000f8e02ff */
[----:B------:R-:W-:Y:S01]  /*21a0*/  IADD3.X R89, R95, R23, R103, P0, !PT ;  /* 0x000000175f597210 */ /* 0x000fe200007fe467 */
[C---:B------:R-:W-:Y:S02]  /*21b0*/  IMAD R107, R104.reuse, UR25, R21 ;  /* 0x00000019686b7c24 */ /* 0x040fe4000f8e0215 */
[----:B------:R-:W-:-:S04]  /*21c0*/  IMAD.WIDE.U32 R22, R104, UR24, R88 ;  /* 0x0000001868167c25 */ /* 0x000fc8000f8e0058 */
[----:B------:R-:W-:Y:S01]  /*21d0*/  IMAD.IADD R21, R23, 0x1, R107 ;  /* 0x0000000117157824 */ /* 0x000fe200078e026b */
[----:B------:R-:W-:-:S04]  /*21e0*/  LEA R90, P0, R22, UR26, 0x2 ;  /* 0x0000001a165a7c11 */ /* 0x000fc8000f8010ff */
[----:B------:R-:W-:-:S05]  /*21f0*/  LEA.HI.X R91, R22, UR27, R21, 0x2, P0 ;  /* 0x0000001b165b7c11 */ /* 0x000fca00080f1415 */
[----:B------:R-:W3:Y:S01]  /*2200*/  @P5 LDG.E.LTC128B R6, desc[UR18][R90.64] ;  /* 0x000000125a065981 */ /* 0x000ee2000c1e1920 */
[----:B------:R-:W-:Y:S01]  /*2210*/  IMAD.WIDE.U32 R92, R104, UR24, R94 ;  /* 0x00000018685c7c25 */ /* 0x000fe2000f8e005e */
[----:B------:R-:W-:Y:S01]  /*2220*/  LEA R22, P0, R106, UR10, 0x2 ;  /* 0x0000000a6a167c11 */ /* 0x000fe2000f8010ff */
[----:B------:R-:W-:Y:S02]  /*2230*/  BSSY B1, `(.L_x_32) ;  /* 0x0000016000017945 */ /* 0x000fe40003800000 */
[----:B0-----:R-:W-:Y:S01]  /*2240*/  IMAD.WIDE.U32 R104, R104, UR24, R98 ;  /* 0x0000001868687c25 */ /* 0x001fe2000f8e0062 */
[----:B------:R-:W-:Y:S02]  /*2250*/  IADD3 R96, P2, R10, R92, RZ ;  /* 0x0000005c0a607210 */ /* 0x000fe40007f5e0ff */
[----:B------:R-:W-:Y:S02]  /*2260*/  LEA.HI.X R23, R106, UR11, R97, 0x2, P0 ;  /* 0x0000000b6a177c11 */ /* 0x000fe400080f1461 */
[----:B------:R-:W-:-:S02]  /*2270*/  ISETP.GT.AND P0, PT, R5, 0x1, PT ;  /* 0x000000010500780c */ /* 0x000fc40003f04270 */
[----:B------:R-:W-:Y:S01]  /*2280*/  IADD3.X R97, R11, R107, R93, P2, !PT ;  /* 0x0000006b0b617210 */ /* 0x000fe200017fe45d */
[----:B------:R-:W-:Y:S01]  /*2290*/  IMAD.IADD R107, R107, 0x1, R105 ;  /* 0x000000016b6b7824 */ /* 0x000fe200078e0269 */
[----:B------:R-:W-:Y:S02]  /*22a0*/  ISETP.GT.AND P2, PT, R102, RZ, P0 ;  /* 0x000000ff6600720c */ /* 0x000fe40000744270 */
[----:B------:R-:W-:Y:S01]  /*22b0*/  LEA R92, P4, R108, R22, 0x2 ;  /* 0x000000166c5c7211 */ /* 0x000fe200078810ff */
[----:B------:R-:W-:-:S04]  /*22c0*/  IMAD.WIDE.U32 R96, R4, UR8, R96 ;  /* 0x0000000804607c25 */ /* 0x000fc8000f8e0060 */
[----:B---3--:R-:W-:-:S04]  /*22d0*/  IMAD R21, R6, R15, RZ ;  /* 0x0000000f06157224 */ /* 0x008fc800078e02ff */
[----:B--2---:R-:W-:Y:S01]  /*22e0*/  IMAD R111, R24, R14, R21 ;  /* 0x0000000e186f7224 */ /* 0x004fe200078e0215 */
[----:B------:R-:W-:Y:S01]  /*22f0*/  IADD3 R24, P6, R88, R104, RZ ;  /* 0x0000006858187210 */ /* 0x000fe20007fde0ff */
[----:B------:R-:W-:-:S03]  /*2300*/  IMAD.IADD R21, R103, 0x1, R97 ;  /* 0x0000000167157824 */ /* 0x000fc600078e0261 */
[----:B------:R0:W-:Y:S01]  /*2310*/  @P5 STG.E desc[UR18][R22.64], R111 ;  /* 0x0000006f16005986 */ /* 0x0001e2000c101912 */
[----:B------:R-:W-:Y:S01]  /*2320*/  IMAD.X R89, R107, 0x1, R89, P6 ;  /* 0x000000016b597824 */ /* 0x000fe200030e0659 */
[----:B------:R-:W-:Y:S02]  /*2330*/  LEA R98, P6, R96, UR26, 0x2 ;  /* 0x0000001a60627c11 */ /* 0x000fe4000f8c10ff */
[----:B------:R-:W-:Y:S02]  /*2340*/  LEA R88, P5, R24, UR26, 0x2 ;  /* 0x0000001a18587c11 */ /* 0x000fe4000f8a10ff */
[----:B------:R-:W-:Y:S02]  /*2350*/  LEA.HI.X R99, R96, UR27, R21, 0x2, P6 ;  /* 0x0000001b60637c11 */ /* 0x000fe4000b0f1415 */
[----:B------:R-:W-:Y:S01]  /*2360*/  LEA.HI.X R89, R24, UR27, R89, 0x2, P5 ;  /* 0x0000001b18597c11 */ /* 0x000fe2000a8f1459 */
[----:B------:R-:W-:Y:S08]  /*2370*/  @!P2 BRA `(.L_x_33) ;  /* 0x000000000004a947 */ /* 0x000ff00003800000 */
[----:B------:R1:W5:Y:S02]  /*2380*/  LDG.E.LTC128B R6, desc[UR18][R88.64] ;  /* 0x0000001258067981 */ /* 0x000364000c1e1920 */
.L_x_33:
[----:B------:R-:W-:Y:S05]  /*2390*/  BSYNC B1 ;  /* 0x0000000000017941 */ /* 0x000fea0003800000 */
.L_x_32:
[----:B-----5:R-:W-:Y:S01]  /*23a0*/  IMAD R21, R6, R15, RZ ;  /* 0x0000000f06157224 */ /* 0x020fe200078e02ff */
[----:B------:R-:W-:Y:S01]  /*23b0*/  LEA.HI.X R93, R108, R23, R109, 0x2, P4 ;  /* 0x000000176c5d7211 */ /* 0x000fe200020f146d */
[----:B------:R-:W-:Y:S01]  /*23c0*/  BSSY B1, `(.L_x_34) ;  /* 0x0000008000017945 */ /* 0x000fe20003800000 */
[----:B------:R-:W-:Y:S01]  /*23d0*/  ISETP.GT.AND P1, PT, R102, 0x8, P1 ;  /* 0x000000086600780c */ /* 0x000fe20000f24270 */
[----:B------:R-:W-:Y:S01]  /*23e0*/  IMAD R21, R25, R14, R21 ;  /* 0x0000000e19157224 */ /* 0x000fe200078e0215 */
[----:B------:R-:W-:-:S04]  /*23f0*/  IADD3 R24, P5, P6, R10, R104, R94 ;  /* 0x000000680a187210 */ /* 0x000fc80007ebe05e */
[----:B------:R2:W-:Y:S01]  /*2400*/  @P2 STG.E desc[UR18][R92.64], R21 ;  /* 0x000000155c002986 */ /* 0x0005e2000c101912 */
[----:B------:R-:W-:-:S06]  /*2410*/  IADD3.X R25, R11, R107, R95, P5, P6 ;  /* 0x0000006b0b197210 */ /* 0x000fcc0002fec45f */
[----:B------:R-:W-:Y:S05]  /*2420*/  @!P1 BRA `(.L_x_35) ;  /* 0x0000000000049947 */ /* 0x000fea0003800000 */
[----:B------:R3:W5:Y:S02]  /*2430*/  LDG.E.LTC128B R6, desc[UR18][R98.64+0x20] ;  /* 0x0000201262067981 */ /* 0x000764000c1e1920 */
.L_x_35:
[----:B------:R-:W-:Y:S05]  /*2440*/  BSYNC B1 ;  /* 0x0000000000017941 */ /* 0x000fea0003800000 */
.L_x_34:
[----:B--2--5:R-:W-:Y:S01]  /*2450*/  IMAD R21, R6, R15, RZ ;  /* 0x0000000f06157224 */ /* 0x024fe200078e02ff */
[----:B------:R-:W-:Y:S01]  /*2460*/  ISETP.GT.AND P0, PT, R102, 0x8, P0 ;  /* 0x000000086600780c */ /* 0x000fe20000704270 */
[----:B------:R-:W-:Y:S01]  /*2470*/  IMAD.WIDE.U32 R24, R4, UR8, R24 ;  /* 0x0000000804187c25 */ /* 0x000fe2000f8e0018 */
[----:B------:R-:W-:Y:S01]  /*2480*/  ISETP.GT.AND P2, PT, R5, 0x8, PT ;  /* 0x000000080500780c */ /* 0x000fe20003f44270 */
[----:B------:R-:W-:Y:S01]  /*2490*/  USHF.L.U64.HI UR11, UR24, 0x5, UR25 ;  /* 0x00000005180b7899 */ /* 0x000fe20008010219 */
[----:B------:R-:W-:Y:S01]  /*24a0*/  BSSY B1, `(.L_x_36) ;  /* 0x000000a000017945 */ /* 0x000fe20003800000 */
[----:B------:R-:W-:Y:S01]  /*24b0*/  IMAD R97, R26, R14, R21 ;  /* 0x0000000e1a617224 */ /* 0x000fe200078e0215 */
[----:B------:R-:W-:Y:S01]  /*24c0*/  LEA R94, P5, R24, UR26, 0x2 ;  /* 0x0000001a185e7c11 */ /* 0x000fe2000f8a10ff */
[----:B------:R-:W-:Y:S01]  /*24d0*/  IMAD.IADD R21, R103, 0x1, R25 ;  /* 0x0000000167157824 */ /* 0x000fe200078e0219 */
[----:B------:R-:W-:Y:S01]  /*24e0*/  USHF.L.U32 UR10, UR24, 0x5, URZ ;  /* 0x00000005180a7899 */ /* 0x000fe2000800063f */
[----:B------:R-:W-:Y:S01]  /*24f0*/  ISETP.GT.AND P4, PT, R102, RZ, P2 ;  /* 0x000000ff6600720c */ /* 0x000fe20001784270 */
[----:B------:R2:W-:Y:S02]  /*2500*/  @P1 STG.E desc[UR18][R22.64+0x20], R97 ;  /* 0x0000206116001986 */ /* 0x0005e4000c101912 */
[----:B------:R-:W-:Y:S01]  /*2510*/  LEA.HI.X R95, R24, UR27, R21, 0x2, P5 ;  /* 0x0000001b185f7c11 */ /* 0x000fe2000a8f1415 */
[----:B------:R-:W-:Y:S09]  /*2520*/  @!P0 BRA `(.L_x_37) ;  /* 0x0000000000048947 */ /* 0x000ff20003800000 */
[----:B------:R4:W5:Y:S02]  /*2530*/  LDG.E.LTC128B R6, desc[UR18][R94.64+0x20] ;  /* 0x000020125e067981 */ /* 0x000964000c1e1920 */
.L_x_37:
[----:B------:R-:W-:Y:S05]  /*2540*/  BSYNC B1 ;  /* 0x0000000000017941 */ /* 0x000fea0003800000 */
.L_x_36:
[----:B-----5:R-:W-:Y:S01]  /*2550*/  IMAD R4, R6, R15, RZ ;  /* 0x0000000f06047224 */ /* 0x020fe200078e02ff */
[----:B------:R-:W-:Y:S01]  /*2560*/  IADD3 R24, P1, R90, UR10, RZ ;  /* 0x0000000a5a187c10 */ /* 0x000fe2000ff3e0ff */
[----:B---3--:R-:W-:Y:S02]  /*2570*/  IMAD.MOV.U32 R98, RZ, RZ, R6 ;  /* 0x000000ffff627224 */ /* 0x008fe400078e0006 */
[----:B--2---:R-:W-:Y:S01]  /*2580*/  IMAD R97, R27, R14, R4 ;  /* 0x0000000e1b617224 */ /* 0x004fe200078e0204 */
[----:B------:R-:W-:-:S04]  /*2590*/  IADD3.X R25, R91, UR11, RZ, P1, !PT ;  /* 0x0000000b5b197c10 */ /* 0x000fc80008ffe4ff */
[----:B------:R2:W-:Y:S04]  /*25a0*/  @P0 STG.E desc[UR18][R92.64+0x20], R97 ;  /* 0x000020615c000986 */ /* 0x0005e8000c101912 */
[----:B------:R-:W3:Y:S01]  /*25b0*/  @P4 LDG.E.LTC128B R98, desc[UR18][R24.64] ;  /* 0x0000001218624981 */ /* 0x000ee2000c1e1920 */
[C---:B------:R-:W-:Y:S01]  /*25c0*/  IMAD.SHL.U32 R6, R108.reuse, 0x20, RZ ;  /* 0x000000206c067824 */ /* 0x040fe200078e00ff */
[----:B------:R-:W-:Y:S01]  /*25d0*/  SHF.L.U64.HI R4, R108, 0x5, R109 ;  /* 0x000000056c047819 */ /* 0x000fe2000001026d */
[----:B------:R-:W-:Y:S01]  /*25e0*/  BSSY B1, `(.L_x_38) ;  /* 0x000000c000017945 */ /* 0x000fe20003800000 */
[----:B------:R-:W-:Y:S02]  /*25f0*/  ISETP.GT.AND P0, PT, R5, 0x9, PT ;  /* 0x000000090500780c */ /* 0x000fe40003f04270 */
[----:B------:R-:W-:-:S02]  /*2600*/  IADD3 R26, P5, R6, R22, RZ ;  /* 0x00000016061a7210 */ /* 0x000fc40007fbe0ff */
[----:B------:R-:W-:-:S03]  /*2610*/  ISETP.GT.AND P1, PT, R102, RZ, P0 ;  /* 0x000000ff6600720c */ /* 0x000fc60000724270 */
[----:B------:R-:W-:Y:S01]  /*2620*/  IMAD.X R27, R4, 0x1, R23, P5 ;  /* 0x00000001041b7824 */ /* 0x000fe200028e0617 */
[----:B----4-:R-:W-:-:S04]  /*2630*/  IADD3 R94, P5, R88, UR10, RZ ;  /* 0x0000000a585e7c10 */ /* 0x010fc8000ffbe0ff */
[----:B------:R-:W-:Y:S01]  /*2640*/  IADD3.X R95, R89, UR11, RZ, P5, !PT ;  /* 0x0000000b595f7c10 */ /* 0x000fe2000affe4ff */
[----:B---3--:R-:W-:-:S04]  /*2650*/  IMAD R21, R98, R15, RZ ;  /* 0x0000000f62157224 */ /* 0x008fc800078e02ff */
[----:B------:R-:W-:-:S05]  /*2660*/  IMAD R21, R28, R14, R21 ;  /* 0x0000000e1c157224 */ /* 0x000fca00078e0215 */
[----:B------:R2:W-:Y:S01]  /*2670*/  @P4 STG.E desc[UR18][R26.64], R21 ;  /* 0x000000151a004986 */ /* 0x0005e2000c101912 */
[----:B------:R-:W-:Y:S05]  /*2680*/  @!P1 BRA `(.L_x_39) ;  /* 0x0000000000049947 */ /* 0x000fea0003800000 */
[----:B------:R3:W5:Y:S02]  /*2690*/  LDG.E.LTC128B R98, desc[UR18][R94.64] ;  /* 0x000000125e627981 */ /* 0x000764000c1e1920 */
.L_x_39:
[----:B------:R-:W-:Y:S05]  /*26a0*/  BSYNC B1 ;  /* 0x0000000000017941 */ /* 0x000fea0003800000 */
.L_x_38:
[----:B------:R-:W-:Y:S01]  /*26b0*/  UIADD3 UR8, UP0, UR10, 0x20, URZ ;  /* 0x000000200a087890 */ /* 0x000fe2000ff1e03f */
[----:B------:R-:W-:Y:S01]  /*26c0*/  ISETP.GT.AND P2, PT, R102, 0x8, P2 ;  /* 0x000000086600780c */ /* 0x000fe20001744270 */
[----:B--2--5:R-:W-:Y:S01]  /*26d0*/  IMAD R21, R98, R15, RZ ;  /* 0x0000000f62157224 */ /* 0x024fe200078e02ff */
[----:B------:R-:W-:Y:S01]  /*26e0*/  IADD3 R96, P4, R6, R92, RZ ;  /* 0x0000005c06607210 */ /* 0x000fe20007f9e0ff */
[----:B------:R-:W-:Y:S02]  /*26f0*/  UIADD3.X UR9, URZ, UR11, URZ, UP0, !UPT ;  /* 0x0000000b3f097290 */ /* 0x000fe400087fe43f */
[----:B------:R-:W-:Y:S01]  /*2700*/  IADD3 R28, P5, R90, UR8, RZ ;  /* 0x000000085a1c7c10 */ /* 0x000fe2000ffbe0ff */
[----:B------:R-:W-:Y:S02]  /*2710*/  IMAD R103, R29, R14, R21 ;  /* 0x0000000e1d677224 */ /* 0x000fe400078e0215 */
[----:B------:R-:W-:Y:S01]  /*2720*/  IMAD.X R97, R4, 0x1, R93, P4 ;  /* 0x0000000104617824 */ /* 0x000fe200020e065d */
[----:B------:R-:W-:-:S04]  /*2730*/  IADD3.X R29, R91, UR9, RZ, P5, !PT ;  /* 0x000000095b1d7c10 */ /* 0x000fc8000affe4ff */
[----:B------:R2:W-:Y:S04]  /*2740*/  @P1 STG.E desc[UR18][R96.64], R103 ;  /* 0x0000006760001986 */ /* 0x0005e8000c101912 */
[----:B------:R-:W4:Y:S01]  /*2750*/  @P2 LDG.E.LTC128B R98, desc[UR18][R28.64] ;  /* 0x000000121c622981 */ /* 0x000f22000c1e1920 */
[----:B------:R-:W-:Y:S01]  /*2760*/  IADD3 R21, P1, R6, 0x20, RZ ;  /* 0x0000002006157810 */ /* 0x000fe20007f3e0ff */
[----:B------:R-:W-:Y:S01]  /*2770*/  BSSY B1, `(.L_x_40) ;  /* 0x000000c000017945 */ /* 0x000fe20003800000 */
[----:B------:R-:W-:Y:S02]  /*2780*/  ISETP.GT.AND P4, PT, R102, 0x8, P0 ;  /* 0x000000086600780c */ /* 0x000fe40000784270 */
[----:B------:R-:W-:Y:S01]  /*2790*/  IADD3 R90, P5, R21, R22, RZ ;  /* 0x00000016155a7210 */ /* 0x000fe20007fbe0ff */
[----:B0-----:R-:W-:Y:S01]  /*27a0*/  IMAD.X R22, RZ, RZ, R4, P1 ;  /* 0x000000ffff167224 */ /* 0x001fe200008e0604 */
[----:B-1----:R-:W-:-:S03]  /*27b0*/  IADD3 R88, P0, R88, UR8, RZ ;  /* 0x0000000858587c10 */ /* 0x002fc6000ff1e0ff */
[----:B------:R-:W-:Y:S01]  /*27c0*/  IMAD.X R91, R22, 0x1, R23, P5 ;  /* 0x00000001165b7824 */ /* 0x000fe200028e0617 */
[----:B------:R-:W-:Y:S01]  /*27d0*/  IADD3.X R89, R89, UR9, RZ, P0, !PT ;  /* 0x0000000959597c10 */ /* 0x000fe200087fe4ff */
[----:B----4-:R-:W-:-:S04]  /*27e0*/  IMAD R99, R98, R15, RZ ;  /* 0x0000000f62637224 */ /* 0x010fc800078e02ff */
[----:B------:R-:W-:-:S05]  /*27f0*/  IMAD R99, R30, R14, R99 ;  /* 0x0000000e1e637224 */ /* 0x000fca00078e0263 */
[----:B------:R2:W-:Y:S01]  /*2800*/  @P2 STG.E desc[UR18][R90.64], R99 ;  /* 0x000000635a002986 */ /* 0x0005e2000c101912 */
[----:B------:R-:W-:Y:S05]  /*2810*/  @!P4 BRA `(.L_x_41) ;  /* 0x000000000004c947 */ /* 0x000fea0003800000 */
[----:B------:R0:W5:Y:S02]  /*2820*/  LDG.E.LTC128B R98, desc[UR18][R88.64] ;  /* 0x0000001258627981 */ /* 0x000164000c1e1920 */
.L_x_41:
[----:B------:R-:W-:Y:S05]  /*2830*/  BSYNC B1 ;  /* 0x0000000000017941 */ /* 0x000fea0003800000 */
.L_x_40:
[----:B------:R-:W-:Y:S01]  /*2840*/  IADD3 R28, P2, R21, R92, RZ ;  /* 0x0000005c151c7210 */ /* 0x000fe20007f5e0ff */
[----:B-----5:R-:W-:Y:S01]  /*2850*/  IMAD R23, R98, R15, RZ ;  /* 0x0000000f62177224 */ /* 0x020fe200078e02ff */
[C---:B------:R-:W-:Y:S01]  /*2860*/  ISETP.GT.AND P1, PT, R5.reuse, 0x10, PT ;  /* 0x000000100500780c */ /* 0x040fe20003f24270 */
[----:B------:R-:W-:Y:S01]  /*2870*/  BSSY B1, `(.L_x_42) ;  /* 0x000000b000017945 */ /* 0x000fe20003800000 */
[----:B------:R-:W-:Y:S01]  /*2880*/  ISETP.GT.AND P0, PT, R5, 0x11, PT ;  /* 0x000000110500780c */ /* 0x000fe20003f04270 */
[----:B------:R-:W-:Y:S01]  /*2890*/  IMAD R23, R31, R14, R23 ;  /* 0x0000000e1f177224 */ /* 0x000fe200078e0217 */
[----:B------:R-:W-:Y:S01]  /*28a0*/  ISETP.GT.AND P5, PT, R102, RZ, P1 ;  /* 0x000000ff6600720c */ /* 0x000fe20000fa4270 */
[----:B------:R-:W-:Y:S01]  /*28b0*/  IMAD.X R29, R22, 0x1, R93, P2 ;  /* 0x00000001161d7824 */ /* 0x000fe200010e065d */
[----:B------:R-:W-:Y:S02]  /*28c0*/  IADD3 R30, P2, R24, UR10, RZ ;  /* 0x0000000a181e7c10 */ /* 0x000fe4000ff5e0ff */
[----:B0-----:R-:W-:-:S02]  /*28d0*/  IADD3 R88, P6, R26, R6, RZ ;  /* 0x000000061a587210 */ /* 0x001fc40007fde0ff */
[----:B------:R0:W-:Y:S01]  /*28e0*/  @P4 STG.E desc[UR18][R28.64], R23 ;  /* 0x000000171c004986 */ /* 0x0001e2000c101912 */
[----:B------:R-:W-:-:S06]  /*28f0*/  IADD3.X R31, R25, UR11, RZ, P2, !PT ;  /* 0x0000000b191f7c10 */ /* 0x000fcc00097fe4ff */
[----:B------:R-:W-:Y:S05]  /*2900*/  @!P5 BRA `(.L_x_43) ;  /* 0x000000000004d947 */ /* 0x000fea0003800000 */
[----:B------:R1:W5:Y:S02]  /*2910*/  LDG.E.LTC128B R98, desc[UR18][R30.64] ;  /* 0x000000121e627981 */ /* 0x000364000c1e1920 */
.L_x_43:
[----:B------:R-:W-:Y:S05]  /*2920*/  BSYNC B1 ;  /* 0x0000000000017941 */ /* 0x000fea0003800000 */
.L_x_42:
[----:B0----5:R-:W-:Y:S01]  /*2930*/  IMAD R23, R98, R15, RZ ;  /* 0x0000000f62177224 */ /* 0x021fe200078e02ff */
[----:B------:R-:W-:Y:S01]  /*2940*/  ISETP.GT.AND P2, PT, R102, RZ, P0 ;  /* 0x000000ff6600720c */ /* 0x000fe20000744270 */
[----:B------:R-:W-:Y:S01]  /*2950*/  IMAD.X R89, R27, 0x1, R4, P6 ;  /* 0x000000011b597824 */ /* 0x000fe200030e0604 */
[----:B------:R-:W-:Y:S01]  /*2960*/  IADD3 R28, P6, R94, UR10, RZ ;  /* 0x0000000a5e1c7c10 */ /* 0x000fe2000ffde0ff */
[----:B------:R-:W-:Y:S01]  /*2970*/  IMAD R23, R32, R14, R23 ;  /* 0x0000000e20177224 */ /* 0x000fe200078e0217 */
[----:B------:R-:W-:Y:S01]  /*2980*/  BSSY B1, `(.L_x_44) ;  /* 0x0000006000017945 */ /* 0x000fe20003800000 */
[----:B--2---:R-:W-:Y:S02]  /*2990*/  IADD3 R90, P4, R96, R6, RZ ;  /* 0x00000006605a7210 */ /* 0x004fe40007f9e0ff */
[----:B------:R-:W-:Y:S01]  /*29a0*/  IADD3.X R29, R95, UR11, RZ, P6, !PT ;  /* 0x0000000b5f1d7c10 */ /* 0x000fe2000b7fe4ff */
[----:B------:R0:W-:Y:S05]  /*29b0*/  @P5 STG.E desc[UR18][R88.64], R23 ;  /* 0x0000001758005986 */ /* 0x0001ea000c101912 */
[----:B------:R-:W-:Y:S05]  /*29c0*/  @!P2 BRA `(.L_x_45) ;  /* 0x000000000004a947 */ /* 0x000fea0003800000 */
[----:B------:R2:W5:Y:S02]  /*29d0*/  LDG.E.LTC128B R98, desc[UR18][R28.64] ;  /* 0x000000121c627981 */ /* 0x000564000c1e1920 */
.L_x_45:
[----:B------:R-:W-:Y:S05]  /*29e0*/  BSYNC B1 ;  /* 0x0000000000017941 */ /* 0x000fea0003800000 */
.L_x_44:
[----:B0----5:R-:W-:Y:S01]  /*29f0*/  IMAD R23, R98, R15, RZ ;  /* 0x0000000f62177224 */ /* 0x021fe200078e02ff */
[----:B------:R-:W-:Y:S01]  /*2a00*/  ISETP.GT.AND P1, PT, R102, 0x8, P1 ;  /* 0x000000086600780c */ /* 0x000fe20000f24270 */
[----:B------:R-:W-:Y:S01]  /*2a10*/  IMAD.X R91, R97, 0x1, R4, P4 ;  /* 0x00000001615b7824 */ /* 0x000fe200020e0604 */
[----:B------:R-:W-:Y:S01]  /*2a20*/  IADD3 R24, P4, R24, UR8, RZ ;  /* 0x0000000818187c10 */ /* 0x000fe2000ff9e0ff */
[----:B------:R-:W-:Y:S01]  /*2a30*/  IMAD R23, R33, R14, R23 ;  /* 0x0000000e21177224 */ /* 0x000fe200078e0217 */
[----:B------:R-:W-:Y:S01]  /*2a40*/  BSSY B1, `(.L_x_46) ;  /* 0x0000006000017945 */ /* 0x000fe20003800000 */
[----:B------:R-:W-:Y:S02]  /*2a50*/  IADD3 R32, P5, R21, R26, RZ ;  /* 0x0000001a15207210 */ /* 0x000fe40007fbe0ff */
[----:B------:R-:W-:Y:S01]  /*2a60*/  IADD3.X R25, R25, UR9, RZ, P4, !PT ;  /* 0x0000000919197c10 */ /* 0x000fe2000a7fe4ff */
[----:B------:R0:W-:Y:S05]  /*2a70*/  @P2 STG.E desc[UR18][R90.64], R23 ;  /* 0x000000175a002986 */ /* 0x0001ea000c101912 */
[----:B------:R-:W-:Y:S05]  /*2a80*/  @!P1 BRA `(.L_x_47) ;  /* 0x0000000000049947 */ /* 0x000fea0003800000 */
[----:B------:R4:W5:Y:S02]  /*2a90*/  LDG.E.LTC128B R98, desc[UR18][R24.64] ;  /* 0x0000001218627981 */ /* 0x000964000c1e1920 */
.L_x_47:
[----:B------:R-:W-:Y:S05]  /*2aa0*/  BSYNC B1 ;  /* 0x0000000000017941 */ /* 0x000fea0003800000 */
.L_x_46:
[----:B0----5:R-:W-:Y:S01]  /*2ab0*/  IMAD R23, R98, R15, RZ ;  /* 0x0000000f62177224 */ /* 0x021fe200078e02ff */
[----:B------:R-:W-:Y:S01]  /*2ac0*/  ISETP.GT.AND P2, PT, R102, 0x8, P0 ;  /* 0x000000086600780c */ /* 0x000fe20000744270 */
[----:B------:R-:W-:Y:S01]  /*2ad0*/  IMAD.X R33, R22, 0x1, R27, P5 ;  /* 0x0000000116217824 */ /* 0x000fe200028e061b */
[----:B----4-:R-:W-:Y:S01]  /*2ae0*/  IADD3 R24, P0, R94, UR8, RZ ;  /* 0x000000085e187c10 */ /* 0x010fe2000ff1e0ff */
[----:B------:R-:W-:Y:S01]  /*2af0*/  IMAD R23, R34, R14, R23 ;  /* 0x0000000e22177224 */ /* 0x000fe200078e0217 */
[----:B------:R-:W-:Y:S02]  /*2b00*/  BSSY B1, `(.L_x_48) ;  /* 0x0000005000017945 */ /* 0x000fe40003800000 */
[----:B------:R-:W-:Y:S02]  /*2b10*/  IADD3.X R25, R95, UR9, RZ, P0, !PT ;  /* 0x000000095f197c10 */ /* 0x000fe400087fe4ff */
[----:B------:R0:W-:Y:S05]  /*2b20*/  @P1 STG.E desc[UR18][R32.64], R23 ;  /* 0x0000001720001986 */ /* 0x0001ea000c101912 */
[----:B------:R-:W-:Y:S05]  /*2b30*/  @!P2 BRA `(.L_x_49) ;  /* 0x000000000004a947 */ /* 0x000fea0003800000 */
[----:B------:R4:W5:Y:S02]  /*2b40*/  LDG.E.LTC128B R98, desc[UR18][R24.64] ;  /* 0x0000001218627981 */ /* 0x000964000c1e1920 */
.L_x_49:
[----:B------:R-:W-:Y:S05]  /*2b50*/  BSYNC B1 ;  /* 0x0000000000017941 */ /* 0x000fea0003800000 */
.L_x_48:
[----:B----4-:R-:W-:Y:S01]  /*2b60*/  IADD3 R24, P5, R21, R96, RZ ;  /* 0x0000006015187210 */ /* 0x010fe20007fbe0ff */
[----:B0----5:R-:W-:Y:S01]  /*2b70*/  IMAD R23, R98, R15, RZ ;  /* 0x0000000f62177224 */ /* 0x021fe200078e02ff */
[----:B------:R-:W-:Y:S01]  /*2b80*/  ISETP.GT.AND P1, PT, R5, 0x18, PT ;  /* 0x000000180500780c */ /* 0x000fe20003f24270 */
[----:B------:R-:W-:Y:S01]  /*2b90*/  BSSY B1, `(.L_x_50) ;  /* 0x000000b000017945 */ /* 0x000fe20003800000 */
[----:B------:R-:W-:Y:S01]  /*2ba0*/  IADD3 R26, P6, R30, UR10, RZ ;  /* 0x0000000a1e1a7c10 */ /* 0x000fe2000ffde0ff */
[----:B------:R-:W-:Y:S01]  /*2bb0*/  IMAD R23, R35, R14, R23 ;  /* 0x0000000e23177224 */ /* 0x000fe200078e0217 */
[----:B------:R-:W-:Y:S01]  /*2bc0*/  ISETP.GT.AND P4, PT, R102, RZ, P1 ;  /* 0x000000ff6600720c */ /* 0x000fe20000f84270 */
[----:B------:R-:W-:Y:S01]  /*2bd0*/  IMAD.X R25, R22, 0x1, R97, P5 ;  /* 0x0000000116197824 */ /* 0x000fe200028e0661 */
[----:B------:R-:W-:Y:S02]  /*2be0*/  ISETP.GT.AND P0, PT, R5, 0x19, PT ;  /* 0x000000190500780c */ /* 0x000fe40003f04270 */
[----:B------:R-:W-:-:S02]  /*2bf0*/  IADD3 R32, P5, R88, R6, RZ ;  /* 0x0000000658207210 */ /* 0x000fc40007fbe0ff */
[----:B------:R0:W-:Y:S01]  /*2c00*/  @P2 STG.E desc[UR18][R24.64], R23 ;  /* 0x0000001718002986 */ /* 0x0001e2000c101912 */
[----:B------:R-:W-:-:S06]  /*2c10*/  IADD3.X R27, R31, UR11, RZ, P6, !PT ;  /* 0x0000000b1f1b7c10 */ /* 0x000fcc000b7fe4ff */
[----:B------:R-:W-:Y:S05]  /*2c20*/  @!P4 BRA `(.L_x_51) ;  /* 0x000000000004c947 */ /* 0x000fea0003800000 */
[----:B------:R4:W5:Y:S02]  /*2c30*/  LDG.E.LTC128B R98, desc[UR18][R26.64] ;  /* 0x000000121a627981 */ /* 0x000964000c1e1920 */
.L_x_51:
[----:B------:R-:W-:Y:S05]  /*2c40*/  BSYNC B1 ;  /* 0x0000000000017941 */ /* 0x000fea0003800000 */
.L_x_50:
[----:B0----5:R-:W-:Y:S01]  /*2c50*/  IMAD R23, R98, R15, RZ ;  /* 0x0000000f62177224 */ /* 0x021fe200078e02ff */
[----:B------:R-:W-:Y:S01]  /*2c60*/  ISETP.GT.AND P2, PT, R102, RZ, P0 ;  /* 0x000000ff6600720c */ /* 0x000fe20000744270 */
        /* <DEDUP_REMOVED lines=9> */
.L_x_53:
[----:B------:R-:W-:Y:S05]  /*2d00*/  BSYNC B1 ;  /* 0x0000000000017941 */ /* 0x000fea0003800000 */
.L_x_52:
[----:B0----5:R-:W-:Y:S01]  /*2d10*/  IMAD R23, R98, R15, RZ ;  /* 0x0000000f62177224 */ /* 0x021fe200078e02ff */
[----:B------:R-:W-:Y:S01]  /*2d20*/  ISETP.GT.AND P1, PT, R102, 0x8, P1 ;  /* 0x000000086600780c */ /* 0x000fe20000f24270 */
[----:B------:R-:W-:Y:S01]  /*2d30*/  IMAD.X R35, R91, 0x1, R4, P5 ;  /* 0x000000015b237824 */ /* 0x000fe200028e0604 */
[----:B-1----:R-:W-:Y:S01]  /*2d40*/  IADD3 R30, P4, R30, UR8, RZ ;  /* 0x000000081e1e7c10 */ /* 0x002fe2000ff9e0ff */
[----:B------:R-:W-:Y:S01]  /*2d50*/  IMAD R23, R37, R14, R23 ;  /* 0x0000000e25177224 */ /* 0x000fe200078e0217 */
[----:B------:R-:W-:Y:S01]  /*2d60*/  BSSY B1, `(.L_x_54) ;  /* 0x0000006000017945 */ /* 0x000fe20003800000 */
[----:B------:R-:W-:Y:S02]  /*2d70*/  IADD3 R36, P5, R88, R21, RZ ;  /* 0x0000001558247210 */ /* 0x000fe40007fbe0ff */
[----:B------:R-:W-:Y:S01]  /*2d80*/  IADD3.X R31, R31, UR9, RZ, P4, !PT ;  /* 0x000000091f1f7c10 */ /* 0x000fe2000a7fe4ff */
[----:B------:R0:W-:Y:S05]  /*2d90*/  @P2 STG.E desc[UR18][R34.64], R23 ;  /* 0x0000001722002986 */ /* 0x0001ea000c101912 */
[----:B------:R-:W-:Y:S05]  /*2da0*/  @!P1 BRA `(.L_x_55) ;  /* 0x0000000000049947 */ /* 0x000fea0003800000 */
[----:B------:R1:W5:Y:S02]  /*2db0*/  LDG.E.LTC128B R98, desc[UR18][R30.64] ;  /* 0x000000121e627981 */ /* 0x000364000c1e1920 */
.L_x_55:
[----:B------:R-:W-:Y:S05]  /*2dc0*/  BSYNC B1 ;  /* 0x0000000000017941 */ /* 0x000fea0003800000 */
.L_x_54:
[----:B0----5:R-:W-:Y:S01]  /*2dd0*/  IMAD R23, R98, R15, RZ ;  /* 0x0000000f62177224 */ /* 0x021fe200078e02ff */
[----:B------:R-:W-:Y:S01]  /*2de0*/  ISETP.GT.AND P2, PT, R102, 0x8, P0 ;  /* 0x000000086600780c */ /* 0x000fe20000744270 */
[----:B------:R-:W-:Y:S01]  /*2df0*/  IMAD.X R37, R89, 0x1, R22, P5 ;  /* 0x0000000159257824 */ /* 0x000fe200028e0616 */
[----:B--2---:R-:W-:Y:S01]  /*2e00*/  IADD3 R28, P0, R28, UR8, RZ ;  /* 0x000000081c1c7c10 */ /* 0x004fe2000ff1e0ff */
[----:B------:R-:W-:Y:S01]  /*2e10*/  IMAD R23, R38, R14, R23 ;  /* 0x0000000e26177224 */ /* 0x000fe200078e0217 */
[----:B------:R-:W-:Y:S02]  /*2e20*/  BSSY B1, `(.L_x_56) ;  /* 0x0000005000017945 */ /* 0x000fe40003800000 */
[----:B------:R-:W-:Y:S02]  /*2e30*/  IADD3.X R29, R29, UR9, RZ, P0, !PT ;  /* 0x000000091d1d7c10 */ /* 0x000fe400087fe4ff */
[----:B------:R0:W-:Y:S05]  /*2e40*/  @P1 STG.E desc[UR18][R36.64], R23 ;  /* 0x0000001724001986 */ /* 0x0001ea000c101912 */
[----:B------:R-:W-:Y:S05]  /*2e50*/  @!P2 BRA `(.L_x_57) ;  /* 0x000000000004a947 */ /* 0x000fea0003800000 */
[----:B------:R2:W5:Y:S02]  /*2e60*/  LDG.E.LTC128B R98, desc[UR18][R28.64] ;  /* 0x000000121c627981 */ /* 0x000564000c1e1920 */
.L_x_57:
[----:B------:R-:W-:Y:S05]  /*2e70*/  BSYNC B1 ;  /* 0x0000000000017941 */ /* 0x000fea0003800000 */
.L_x_56:
[----:B--2---:R-:W-:Y:S01]  /*2e80*/  IADD3 R28, P5, R90, R21, RZ ;  /* 0x000000155a1c7210 */ /* 0x004fe20007fbe0ff */
[----:B0----5:R-:W-:Y:S01]  /*2e90*/  IMAD R23, R98, R15, RZ ;  /* 0x0000000f62177224 */ /* 0x021fe200078e02ff */
[----:B------:R-:W-:Y:S01]  /*2ea0*/  ISETP.GT.AND P1, PT, R5, 0x20, PT ;  /* 0x000000200500780c */ /* 0x000fe20003f24270 */
[----:B------:R-:W-:Y:S01]  /*2eb0*/  BSSY B1, `(.L_x_58) ;  /* 0x000000b000017945 */ /* 0x000fe20003800000 */
[----:B-1----:R-:W-:Y:S01]  /*2ec0*/  IADD3 R30, P6, R26, UR10, RZ ;  /* 0x0000000a1a1e7c10 */ /* 0x002fe2000ffde0ff */
        /* <DEDUP_REMOVED lines=9> */
.L_x_59:
[----:B------:R-:W-:Y:S05]  /*2f60*/  BSYNC B1 ;  /* 0x0000000000017941 */ /* 0x000fea0003800000 */
.L_x_58:
        /* <DEDUP_REMOVED lines=11> */
.L_x_61:
[----:B------:R-:W-:Y:S05]  /*3020*/  BSYNC B1 ;  /* 0x0000000000017941 */ /* 0x000fea0003800000 */
.L_x_60:
[----:B0----5:R-:W-:Y:S01]  /*3030*/  IMAD R23, R98, R15, RZ ;  /* 0x0000000f62177224 */ /* 0x021fe200078e02ff */
[----:B------:R-:W-:Y:S01]  /*3040*/  ISETP.GT.AND P1, PT, R102, 0x8, P1 ;  /* 0x000000086600780c */ /* 0x000fe20000f24270 */
[----:B------:R-:W-:Y:S01]  /*3050*/  IMAD.X R39, R35, 0x1, R4, P5 ;  /* 0x0000000123277824 */ /* 0x000fe200028e0604 */
[----:B----4-:R-:W-:Y:S01]  /*3060*/  IADD3 R26, P4, R26, UR8, RZ ;  /* 0x000000081a1a7c10 */ /* 0x010fe2000ff9e0ff */
[----:B------:R-:W-:Y:S01]  /*3070*/  IMAD R23, R41, R14, R23 ;  /* 0x0000000e29177224 */ /* 0x000fe200078e0217 */
[----:B------:R-:W-:Y:S01]  /*3080*/  BSSY B1, `(.L_x_62) ;  /* 0x0000006000017945 */ /* 0x000fe20003800000 */
[----:B------:R-:W-:Y:S02]  /*3090*/  IADD3 R40, P5, R32, R21, RZ ;  /* 0x0000001520287210 */ /* 0x000fe40007fbe0ff */
[----:B------:R-:W-:Y:S01]  /*30a0*/  IADD3.X R27, R27, UR9, RZ, P4, !PT ;  /* 0x000000091b1b7c10 */ /* 0x000fe2000a7fe4ff */
[----:B------:R0:W-:Y:S05]  /*30b0*/  @P2 STG.E desc[UR18][R38.64], R23 ;  /* 0x0000001726002986 */ /* 0x0001ea000c101912 */
[----:B------:R-:W-:Y:S05]  /*30c0*/  @!P1 BRA `(.L_x_63) ;  /* 0x0000000000049947 */ /* 0x000fea0003800000 */
[----:B------:R4:W5:Y:S02]  /*30d0*/  LDG.E.LTC128B R98, desc[UR18][R26.64] ;  /* 0x000000121a627981 */ /* 0x000964000c1e1920 */
.L_x_63:
[----:B------:R-:W-:Y:S05]  /*30e0*/  BSYNC B1 ;  /* 0x0000000000017941 */ /* 0x000fea0003800000 */
.L_x_62:
[----:B0----5:R-:W-:Y:S01]  /*30f0*/  IMAD R23, R98, R15, RZ ;  /* 0x0000000f62177224 */ /* 0x021fe200078e02ff */
[----:B------:R-:W-:Y:S01]  /*3100*/  ISETP.GT.AND P2, PT, R102, 0x8, P0 ;  /* 0x000000086600780c */ /* 0x000fe20000744270 */
[----:B------:R-:W-:Y:S01]  /*3110*/  IMAD.X R41, R33, 0x1, R22, P5 ;  /* 0x0000000121297824 */ /* 0x000fe200028e0616 */
[----:B------:R-:W-:Y:S01]  /*3120*/  IADD3 R24, P0, R24, UR8, RZ ;  /* 0x0000000818187c10 */ /* 0x000fe2000ff1e0ff */
[----:B------:R-:W-:Y:S01]  /*3130*/  IMAD R23, R42, R14, R23 ;  /* 0x0000000e2a177224 */ /* 0x000fe200078e0217 */
[----:B------:R-:W-:Y:S02]  /*3140*/  BSSY B1, `(.L_x_64) ;  /* 0x0000005000017945 */ /* 0x000fe40003800000 */
[----:B------:R-:W-:Y:S02]  /*3150*/  IADD3.X R25, R25, UR9, RZ, P0, !PT ;  /* 0x0000000919197c10 */ /* 0x000fe400087fe4ff */
[----:B------:R0:W-:Y:S05]  /*3160*/  @P1 STG.E desc[UR18][R40.64], R23 ;  /* 0x0000001728001986 */ /* 0x0001ea000c101912 */
[----:B------:R-:W-:Y:S05]  /*3170*/  @!P2 BRA `(.L_x_65) ;  /* 0x000000000004a947 */ /* 0x000fea0003800000 */
[----:B------:R0:W5:Y:S02]  /*3180*/  LDG.E.LTC128B R98, desc[UR18][R24.64] ;  /* 0x0000001218627981 */ /* 0x000164000c1e1920 */
.L_x_65:
[----:B------:R-:W-:Y:S05]  /*3190*/  BSYNC B1 ;  /* 0x0000000000017941 */ /* 0x000fea0003800000 */
.L_x_64:
[----:B0-----:R-:W-:Y:S01]  /*31a0*/  IADD3 R24, P5, R34, R21, RZ ;  /* 0x0000001522187210 */ /* 0x001fe20007fbe0ff */
[----:B-----5:R-:W-:Y:S01]  /*31b0*/  IMAD R23, R98, R15, RZ ;  /* 0x0000000f62177224 */ /* 0x020fe200078e02ff */
[----:B------:R-:W-:Y:S01]  /*31c0*/  ISETP.GT.AND P1, PT, R5, 0x28, PT ;  /* 0x000000280500780c */ /* 0x000fe20003f24270 */
[----:B------:R-:W-:Y:S01]  /*31d0*/  BSSY B1, `(.L_x_66) ;  /* 0x000000b000017945 */ /* 0x000fe20003800000 */
[----:B----4-:R-:W-:Y:S01]  /*31e0*/  IADD3 R26, P6, R30, UR10, RZ ;  /* 0x0000000a1e1a7c10 */ /* 0x010fe2000ffde0ff */
        /* <DEDUP_REMOVED lines=9> */
.L_x_67:
[----:B------:R-:W-:Y:S05]  /*3280*/  BSYNC B1 ;  /* 0x0000000000017941 */ /* 0x000fea0003800000 */
.L_x_66:
        /* <DEDUP_REMOVED lines=11> */
.L_x_69:
[----:B------:R-:W-:Y:S05]  /*3340*/  BSYNC B1 ;  /* 0x0000000000017941 */ /* 0x000fea0003800000 */
.L_x_68:
        /* <DEDUP_REMOVED lines=11> */
.L_x_71:
[----:B------:R-:W-:Y:S05]  /*3400*/  BSYNC B1 ;  /* 0x0000000000017941 */ /* 0x000fea0003800000 */
.L_x_70:
        /* <DEDUP_REMOVED lines=10> */
.L_x_73:
[----:B------:R-:W-:Y:S05]  /*34b0*/  BSYNC B1 ;  /* 0x0000000000017941 */ /* 0x000fea0003800000 */
.L_x_72:
        /* <DEDUP_REMOVED lines=14> */
.L_x_75:
[----:B------:R-:W-:Y:S05]  /*35a0*/  BSYNC B1 ;  /* 0x0000000000017941 */ /* 0x000fea0003800000 */
.L_x_74:
        /* <DEDUP_REMOVED lines=11> */
.L_x_77:
[----:B------:R-:W-:Y:S05]  /*3660*/  BSYNC B1 ;  /* 0x0000000000017941 */ /* 0x000fea0003800000 */
.L_x_76:
        /* <DEDUP_REMOVED lines=11> */
.L_x_79:
[----:B------:R-:W-:Y:S05]  /*3720*/  BSYNC B1 ;  /* 0x0000000000017941 */ /* 0x000fea0003800000 */
.L_x_78:
        /* <DEDUP_REMOVED lines=10> */
.L_x_81:
[----:B------:R-:W-:Y:S05]  /*37d0*/  BSYNC B1 ;  /* 0x0000000000017941 */ /* 0x000fea0003800000 */
.L_x_80:
        /* <DEDUP_REMOVED lines=14> */
.L_x_83:
[----:B------:R-:W-:Y:S05]  /*38c0*/  BSYNC B1 ;  /* 0x0000000000017941 */ /* 0x000fea0003800000 */
.L_x_82:
        /* <DEDUP_REMOVED lines=11> */
.L_x_85:
[----:B------:R-:W-:Y:S05]  /*3980*/  BSYNC B1 ;  /* 0x0000000000017941 */ /* 0x000fea0003800000 */
.L_x_84:
        /* <DEDUP_REMOVED lines=11> */
.L_x_87:
[----:B------:R-:W-:Y:S05]  /*3a40*/  BSYNC B1 ;  /* 0x0000000000017941 */ /* 0x000fea0003800000 */
.L_x_86:
        /* <DEDUP_REMOVED lines=10> */
.L_x_89:
[----:B------:R-:W-:Y:S05]  /*3af0*/  BSYNC B1 ;  /* 0x0000000000017941 */ /* 0x000fea0003800000 */
.L_x_88:
        /* <DEDUP_REMOVED lines=14> */
.L_x_91:
[----:B------:R-:W-:Y:S05]  /*3be0*/  BSYNC B1 ;  /* 0x0000000000017941 */ /* 0x000fea0003800000 */
.L_x_90:
        /* <DEDUP_REMOVED lines=11> */
.L_x_93:
[----:B------:R-:W-:Y:S05]  /*3ca0*/  BSYNC B1 ;  /* 0x0000000000017941 */ /* 0x000fea0003800000 */
.L_x_92:
        /* <DEDUP_REMOVED lines=11> */
.L_x_95:
[----:B------:R-:W-:Y:S05]  /*3d60*/  BSYNC B1 ;  /* 0x0000000000017941 */ /* 0x000fea0003800000 */
.L_x_94:
        /* <DEDUP_REMOVED lines=10> */
.L_x_97:
[----:B------:R-:W-:Y:S05]  /*3e10*/  BSYNC B1 ;  /* 0x0000000000017941 */ /* 0x000fea0003800000 */
.L_x_96:
        /* <DEDUP_REMOVED lines=14> */
.L_x_99:
[----:B------:R-:W-:Y:S05]  /*3f00*/  BSYNC B1 ;  /* 0x0000000000017941 */ /* 0x000fea0003800000 */
.L_x_98:
        /* <DEDUP_REMOVED lines=11> */
.L_x_101:
[----:B------:R-:W-:Y:S05]  /*3fc0*/  BSYNC B1 ;  /* 0x0000000000017941 */ /* 0x000fea0003800000 */
.L_x_100:
        /* <DEDUP_REMOVED lines=11> */
.L_x_103:
[----:B------:R-:W-:Y:S05]  /*4080*/  BSYNC B1 ;  /* 0x0000000000017941 */ /* 0x000fea0003800000 */
.L_x_102:
        /* <DEDUP_REMOVED lines=10> */
.L_x_105:
[----:B------:R-:W-:Y:S05]  /*4130*/  BSYNC B1 ;  /* 0x0000000000017941 */ /* 0x000fea0003800000 */
.L_x_104:
        /* <DEDUP_REMOVED lines=14> */
.L_x_107:
[----:B------:R-:W-:Y:S05]  /*4220*/  BSYNC B1 ;  /* 0x0000000000017941 */ /* 0x000fea0003800000 */
.L_x_106:
        /* <DEDUP_REMOVED lines=11> */
.L_x_109:
[----:B------:R-:W-:Y:S05]  /*42e0*/  BSYNC B1 ;  /* 0x0000000000017941 */ /* 0x000fea0003800000 */
.L_x_108:
        /* <DEDUP_REMOVED lines=11> */
.L_x_111:
[----:B------:R-:W-:Y:S05]  /*43a0*/  BSYNC B1 ;  /* 0x0000000000017941 */ /* 0x000fea0003800000 */
.L_x_110:
        /* <DEDUP_REMOVED lines=10> */
.L_x_113:
[----:B------:R-:W-:Y:S05]  /*4450*/  BSYNC B1 ;  /* 0x0000000000017941 */ /* 0x000fea0003800000 */
.L_x_112:
        /* <DEDUP_REMOVED lines=14> */
.L_x_115:
[----:B------:R-:W-:Y:S05]  /*4540*/  BSYNC B1 ;  /* 0x0000000000017941 */ /* 0x000fea0003800000 */
.L_x_114:
        /* <DEDUP_REMOVED lines=11> */
.L_x_117:
[----:B------:R-:W-:Y:S05]  /*4600*/  BSYNC B1 ;  /* 0x0000000000017941 */ /* 0x000fea0003800000 */
.L_x_116:
        /* <DEDUP_REMOVED lines=11> */
.L_x_119:
[----:B------:R-:W-:Y:S05]  /*46c0*/  BSYNC B1 ;  /* 0x0000000000017941 */ /* 0x000fea0003800000 */
.L_x_118:
        /* <DEDUP_REMOVED lines=10> */
.L_x_121:
[----:B------:R-:W-:Y:S05]  /*4770*/  BSYNC B1 ;  /* 0x0000000000017941 */ /* 0x000fea0003800000 */
.L_x_120:
        /* <DEDUP_REMOVED lines=14> */
.L_x_123:
[----:B------:R-:W-:Y:S05]  /*4860*/  BSYNC B1 ;  /* 0x0000000000017941 */ /* 0x000fea0003800000 */
.L_x_122:
        /* <DEDUP_REMOVED lines=11> */
.L_x_125:
[----:B------:R-:W-:Y:S05]  /*4920*/  BSYNC B1 ;  /* 0x0000000000017941 */ /* 0x000fea0003800000 */
.L_x_124:
        /* <DEDUP_REMOVED lines=11> */
.L_x_127:
[----:B------:R-:W-:Y:S05]  /*49e0*/  BSYNC B1 ;  /* 0x0000000000017941 */ /* 0x000fea0003800000 */
.L_x_126:
        /* <DEDUP_REMOVED lines=10> */
.L_x_129:
[----:B------:R-:W-:Y:S05]  /*4a90*/  BSYNC B1 ;  /* 0x0000000000017941 */ /* 0x000fea0003800000 */
.L_x_128:
        /* <DEDUP_REMOVED lines=14> */
.L_x_131:
[----:B------:R-:W-:Y:S05]  /*4b80*/  BSYNC B1 ;  /* 0x0000000000017941 */ /* 0x000fea0003800000 */
.L_x_130:
        /* <DEDUP_REMOVED lines=11> */
.L_x_133:
[----:B------:R-:W-:Y:S05]  /*4c40*/  BSYNC B1 ;  /* 0x0000000000017941 */ /* 0x000fea0003800000 */
.L_x_132:
        /* <DEDUP_REMOVED lines=11> */
.L_x_135:
[----:B------:R-:W-:Y:S05]  /*4d00*/  BSYNC B1 ;  /* 0x0000000000017941 */ /* 0x000fea0003800000 */
.L_x_134:
        /* <DEDUP_REMOVED lines=10> */
.L_x_137:
[----:B------:R-:W-:Y:S05]  /*4db0*/  BSYNC B1 ;  /* 0x0000000000017941 */ /* 0x000fea0003800000 */
.L_x_136:
[----:B--2---:R-:W-:Y:S01]  /*4dc0*/  IADD3 R28, P2, R38, R21, RZ ;  /* 0x00000015261c7210 */ /* 0x004fe20007f5e0ff */
[----:B0----5:R-:W-:Y:S01]  /*4dd0*/  IMAD R23, R98, R15, RZ ;  /* 0x0000000f62177224 */ /* 0x021fe200078e02ff */
[C---:B------:R-:W-:Y:S01]  /*4de0*/  ISETP.GT.AND P4, PT, R5.reuse, 0x70, PT ;  /* 0x000000700500780c */ /* 0x040fe20003f84270 */
[----:B------:R-:W-:Y:S01]  /*4df0*/  BSSY B1, `(.L_x_138) ;  /* 0x000000b000017945 */ /* 0x000fe20003800000 */
[----:B------:R-:W-:Y:S01]  /*4e00*/  ISETP.GT.AND P1, PT, R5, 0x71, PT ;  /* 0x000000710500780c */ /* 0x000fe20003f24270 */
[----:B------:R-:W-:Y:S01]  /*4e10*/  IMAD R23, R79, R14, R23 ;  /* 0x0000000e4f177224 */ /* 0x000fe200078e0217 */
[----:B------:R-:W-:Y:S01]  /*4e20*/  ISETP.GT.AND P5, PT, R102, RZ, P4 ;  /* 0x000000ff6600720c */ /* 0x000fe200027a4270 */
[----:B------:R-:W-:Y:S01]  /*4e30*/  IMAD.X R29, R39, 0x1, R22, P2 ;  /* 0x00000001271d7824 */ /* 0x000fe200010e0616 */
[----:B-1----:R-:W-:Y:S02]  /*4e40*/  IADD3 R30, P2, R26, UR10, RZ ;  /* 0x0000000a1a1e7c10 */ /* 0x002fe4000ff5e0ff */
[----:B------:R-:W-:-:S02]  /*4e50*/  IADD3 R36, P6, R32, R6, RZ ;  /* 0x0000000620247210 */ /* 0x000fc40007fde0ff */
[----:B------:R0:W-:Y:S01]  /*4e60*/  @P0 STG.E desc[UR18][R28.64], R23 ;  /* 0x000000171c000986 */ /* 0x0001e2000c101912 */
[----:B------:R-:W-:-:S06]  /*4e70*/  IADD3.X R31, R27, UR11, RZ, P2, !PT ;  /* 0x0000000b1b1f7c10 */ /* 0x000fcc00097fe4ff */
[----:B------:R-:W-:Y:S05]  /*4e80*/  @!P5 BRA `(.L_x_139) ;  /* 0x000000000004d947 */ /* 0x000fea0003800000 */
[----:B------:R1:W5:Y:S02]  /*4e90*/  LDG.E.LTC128B R98, desc[UR18][R30.64] ;  /* 0x000000121e627981 */ /* 0x000364000c1e1920 */
.L_x_139:
[----:B------:R-:W-:Y:S05]  /*4ea0*/  BSYNC B1 ;  /* 0x0000000000017941 */ /* 0x000fea0003800000 */
.L_x_138:
[----:B0----5:R-:W-:Y:S01]  /*4eb0*/  IMAD R23, R98, R15, RZ ;  /* 0x0000000f62177224 */ /* 0x021fe200078e02ff */
[----:B------:R-:W-:Y:S01]  /*4ec0*/  ISETP.GT.AND P2, PT, R102, RZ, P1 ;  /* 0x000000ff6600720c */ /* 0x000fe20000f44270 */
        /* <DEDUP_REMOVED lines=8> */
.L_x_141:
[----:B------:R-:W-:Y:S05]  /*4f50*/  BSYNC B1 ;  /* 0x0000000000017941 */ /* 0x000fea0003800000 */
.L_x_140:
[----:B------:R-:W-:Y:S01]  /*4f60*/  IADD3 R28, P5, R34, R6, RZ ;  /* 0x00000006221c7210 */ /* 0x000fe20007fbe0ff */
[----:B0----5:R-:W-:Y:S01]  /*4f70*/  IMAD R23, R98, R15, RZ ;  /* 0x0000000f62177224 */ /* 0x021fe200078e02ff */
[----:B------:R-:W-:Y:S01]  /*4f80*/  ISETP.GT.AND P4, PT, R102, 0x8, P4 ;  /* 0x000000086600780c */ /* 0x000fe20002784270 */
[----:B------:R-:W-:Y:S01]  /*4f90*/  BSSY B1, `(.L_x_142) ;  /* 0x000000a000017945 */ /* 0x000fe20003800000 */
[----:B----4-:R-:W-:Y:S01]  /*4fa0*/  IADD3 R26, P6, R26, UR8, RZ ;  /* 0x000000081a1a7c10 */ /* 0x010fe2000ffde0ff */
[----:B------:R-:W-:Y:S01]  /*4fb0*/  IMAD R23, R81, R14, R23 ;  /* 0x0000000e51177224 */ /* 0x000fe200078e0217 */
[----:B------:R-:W-:Y:S01]  /*4fc0*/  ISETP.GT.AND P0, PT, R5, 0x78, PT ;  /* 0x000000780500780c */ /* 0x000fe20003f04270 */
[----:B------:R-:W-:Y:S01]  /*4fd0*/  IMAD.X R29, R35, 0x1, R4, P5 ;  /* 0x00000001231d7824 */ /* 0x000fe200028e0604 */
[----:B------:R-:W-:Y:S02]  /*4fe0*/  IADD3 R38, P5, R32, R21, RZ ;  /* 0x0000001520267210 */ /* 0x000fe40007fbe0ff */
[----:B------:R-:W-:-:S02]  /*4ff0*/  IADD3.X R27, R27, UR9, RZ, P6, !PT ;  /* 0x000000091b1b7c10 */ /* 0x000fc4000b7fe4ff */
[----:B------:R0:W-:Y:S03]  /*5000*/  @P2 STG.E desc[UR18][R28.64], R23 ;  /* 0x000000171c002986 */ /* 0x0001e6000c101912 */
[----:B------:R-:W-:Y:S06]  /*5010*/  @!P4 BRA `(.L_x_143) ;  /* 0x000000000004c947 */ /* 0x000fec0003800000 */
[----:B------:R4:W5:Y:S02]  /*5020*/  LDG.E.LTC128B R98, desc[UR18][R26.64] ;  /* 0x000000121a627981 */ /* 0x000964000c1e1920 */
.L_x_143:
[----:B------:R-:W-:Y:S05]  /*5030*/  BSYNC B1 ;  /* 0x0000000000017941 */ /* 0x000fea0003800000 */
.L_x_142:
[----:B0----5:R-:W-:Y:S01]  /*5040*/  IMAD R23, R98, R15, RZ ;  /* 0x0000000f62177224 */ /* 0x021fe200078e02ff */
[----:B------:R-:W-:Y:S01]  /*5050*/  ISETP.GT.AND P1, PT, R102, 0x8, P1 ;  /* 0x000000086600780c */ /* 0x000fe20000f24270 */
[----:B------:R-:W-:Y:S01]  /*5060*/  IMAD.X R39, R33, 0x1, R22, P5 ;  /* 0x0000000121277824 */ /* 0x000fe200028e0616 */
[----:B------:R-:W-:Y:S01]  /*5070*/  IADD3 R24, P5, R24, UR8, RZ ;  /* 0x0000000818187c10 */ /* 0x000fe2000ffbe0ff */
[----:B------:R-:W-:Y:S01]  /*5080*/  IMAD R23, R82, R14, R23 ;  /* 0x0000000e52177224 */ /* 0x000fe200078e0217 */
[----:B------:R-:W-:Y:S01]  /*5090*/  BSSY B1, `(.L_x_144) ;  /* 0x0000006000017945 */ /* 0x000fe20003800000 */
[----:B------:R-:W-:Y:S02]  /*50a0*/  ISETP.GT.AND P2, PT, R5, 0x79, PT ;  /* 0x000000790500780c */ /* 0x000fe40003f44270 */
[----:B------:R-:W-:Y:S01]  /*50b0*/  IADD3.X R25, R25, UR9, RZ, P5, !PT ;  /* 0x0000000919197c10 */ /* 0x000fe2000affe4ff */
[----:B------:R0:W-:Y:S05]  /*50c0*/  @P4 STG.E desc[UR18][R38.64], R23 ;  /* 0x0000001726004986 */ /* 0x0001ea000c101912 */
[----:B------:R-:W-:Y:S05]  /*50d0*/  @!P1 BRA `(.L_x_145) ;  /* 0x0000000000049947 */ /* 0x000fea0003800000 */
[----:B------:R0:W5:Y:S02]  /*50e0*/  LDG.E.LTC128B R98, desc[UR18][R24.64] ;  /* 0x0000001218627981 */ /* 0x000164000c1e1920 */
.L_x_145:
[----:B------:R-:W-:Y:S05]  /*50f0*/  BSYNC B1 ;  /* 0x0000000000017941 */ /* 0x000fea0003800000 */
.L_x_144:
[----:B0-----:R-:W-:Y:S01]  /*5100*/  IADD3 R24, P6, R34, R21, RZ ;  /* 0x0000001522187210 */ /* 0x001fe20007fde0ff */
[----:B-----5:R-:W-:Y:S01]  /*5110*/  IMAD R5, R98, R15, RZ ;  /* 0x0000000f62057224 */ /* 0x020fe200078e02ff */
[----:B------:R-:W-:Y:S01]  /*5120*/  ISETP.GT.AND P4, PT, R102, RZ, P0 ;  /* 0x000000ff6600720c */ /* 0x000fe20000784270 */
[----:B------:R-:W-:Y:S01]  /*5130*/  BSSY B1, `(.L_x_146) ;  /* 0x0000009000017945 */ /* 0x000fe20003800000 */
[----:B----4-:R-:W-:Y:S01]  /*5140*/  IADD3 R26, P5, R36, R6, RZ ;  /* 0x00000006241a7210 */ /* 0x010fe20007fbe0ff */
[----:B------:R-:W-:Y:S02]  /*5150*/  IMAD.X R25, R35, 0x1, R22, P6 ;  /* 0x0000000123197824 */ /* 0x000fe400030e0616 */
[----:B------:R-:W-:-:S05]  /*5160*/  IMAD R5, R83, R14, R5 ;  /* 0x0000000e53057224 */ /* 0x000fca00078e0205 */
[----:B------:R0:W-:Y:S03]  /*5170*/  @P1 STG.E desc[UR18][R24.64], R5 ;  /* 0x0000000518001986 */ /* 0x0001e6000c101912 */
[----:B------:R-:W-:Y:S05]  /*5180*/  @!P4 BRA `(.L_x_147) ;  /* 0x00000000000cc947 */ /* 0x000fea0003800000 */
[----:B0-----:R-:W-:-:S04]  /*5190*/  IADD3 R24, P1, R30, UR10, RZ ;  /* 0x0000000a1e187c10 */ /* 0x001fc8000ff3e0ff */
[----:B------:R-:W-:-:S05]  /*51a0*/  IADD3.X R25, R31, UR11, RZ, P1, !PT ;  /* 0x0000000b1f197c10 */ /* 0x000fca0008ffe4ff */
[----:B------:R4:W5:Y:S04]  /*51b0*/  LDG.E.LTC128B R98, desc[UR18][R24.64] ;  /* 0x0000001218627981 */ /* 0x000968000c1e1920 */
.L_x_147:
[----:B------:R-:W-:Y:S05]  /*51c0*/  BSYNC B1 ;  /* 0x0000000000017941 */ /* 0x000fea0003800000 */
.L_x_146:
[----:B0----5:R-:W-:Y:S01]  /*51d0*/  IMAD R5, R98, R15, RZ ;  /* 0x0000000f62057224 */ /* 0x021fe200078e02ff */
[----:B------:R-:W-:Y:S01]  /*51e0*/  ISETP.GT.AND P1, PT, R102, RZ, P2 ;  /* 0x000000ff6600720c */ /* 0x000fe20001724270 */
        /* <DEDUP_REMOVED lines=9> */
.L_x_149:
[----:B------:R-:W-:Y:S05]  /*5280*/  BSYNC B1 ;  /* 0x0000000000017941 */ /* 0x000fea0003800000 */
.L_x_148:
[----:B0----5:R-:W-:Y:S01]  /*5290*/  IMAD R5, R98, R15, RZ ;  /* 0x0000000f62057224 */ /* 0x021fe200078e02ff */
[----:B------:R-:W-:Y:S01]  /*52a0*/  ISETP.GT.AND P0, PT, R102, 0x8, P0 ;  /* 0x000000086600780c */ /* 0x000fe20000704270 */
[----:B------:R-:W-:Y:S01]  /*52b0*/  IMAD.X R33, R29, 0x1, R4, P5 ;  /* 0x000000011d217824 */ /* 0x000fe200028e0604 */
[----:B------:R-:W-:Y:S01]  /*52c0*/  IADD3 R4, P4, R30, UR8, RZ ;  /* 0x000000081e047c10 */ /* 0x000fe2000ff9e0ff */
[----:B------:R-:W-:Y:S01]  /*52d0*/  IMAD R85, R85, R14, R5 ;  /* 0x0000000e55557224 */ /* 0x000fe200078e0205 */
[----:B------:R-:W-:Y:S01]  /*52e0*/  BSSY B1, `(.L_x_150) ;  /* 0x0000006000017945 */ /* 0x000fe20003800000 */
[----:B----4-:R-:W-:Y:S02]  /*52f0*/  IADD3 R24, P5, R36, R21, RZ ;  /* 0x0000001524187210 */ /* 0x010fe40007fbe0ff */
[----:B------:R-:W-:Y:S01]  /*5300*/  IADD3.X R5, R31, UR9, RZ, P4, !PT ;  /* 0x000000091f057c10 */ /* 0x000fe2000a7fe4ff */
[----:B------:R0:W-:Y:S05]  /*5310*/  @P1 STG.E desc[UR18][R32.64], R85 ;  /* 0x0000005520001986 */ /* 0x0001ea000c101912 */
[----:B------:R-:W-:Y:S05]  /*5320*/  @!P0 BRA `(.L_x_151) ;  /* 0x0000000000048947 */ /* 0x000fea0003800000 */
[----:B------:R4:W5:Y:S02]  /*5330*/  LDG.E.LTC128B R98, desc[UR18][R4.64] ;  /* 0x0000001204627981 */ /* 0x000964000c1e1920 */
.L_x_151:
[----:B------:R-:W-:Y:S05]  /*5340*/  BSYNC B1 ;  /* 0x0000000000017941 */ /* 0x000fea0003800000 */
.L_x_150:
[----:B------:R-:W-:Y:S01]  /*5350*/  ISETP.GT.AND P2, PT, R102, 0x8, P2 ;  /* 0x000000086600780c */ /* 0x000fe20001744270 */
[----:B----45:R-:W-:Y:S01]  /*5360*/  IMAD R5, R98, R15, RZ ;  /* 0x0000000f62057224 */ /* 0x030fe200078e02ff */
[----:B------:R-:W-:Y:S01]  /*5370*/  BSSY B1, `(.L_x_152) ;  /* 0x0000008000017945 */ /* 0x000fe20003800000 */
[----:B------:R-:W-:Y:S02]  /*5380*/  IMAD.X R25, R37, 0x1, R22, P5 ;  /* 0x0000000125197824 */ /* 0x000fe400028e0616 */
[----:B------:R-:W-:-:S05]  /*5390*/  IMAD R23, R86, R14, R5 ;  /* 0x0000000e56177224 */ /* 0x000fca00078e0205 */
[----:B------:R4:W-:Y:S01]  /*53a0*/  @P0 STG.E desc[UR18][R24.64], R23 ;  /* 0x0000001718000986 */ /* 0x0009e2000c101912 */
[----:B------:R-:W-:-:S04]  /*53b0*/  IADD3 R4, P0, R40, UR8, RZ ;  /* 0x0000000828047c10 */ /* 0x000fc8000ff1e0ff */
[----:B------:R-:W-:Y:S01]  /*53c0*/  IADD3.X R5, R41, UR9, RZ, P0, !PT ;  /* 0x0000000929057c10 */ /* 0x000fe200087fe4ff */
[----:B------:R-:W-:Y:S08]  /*53d0*/  @!P2 BRA `(.L_x_153) ;  /* 0x000000000004a947 */ /* 0x000ff00003800000 */
[----:B------:R0:W5:Y:S02]  /*53e0*/  LDG.E.LTC128B R98, desc[UR18][R4.64] ;  /* 0x0000001204627981 */ /* 0x000164000c1e1920 */
.L_x_153:
[----:B------:R-:W-:Y:S05]  /*53f0*/  BSYNC B1 ;  /* 0x0000000000017941 */ /* 0x000fea0003800000 */
.L_x_152:
[----:B------:R-:W-:Y:S05]  /*5400*/  @!P2 BRA `(.L_x_154) ;  /* 0x000000140094a947 */ /* 0x000fea0003800000 */
[----:B0-----:R-:W-:Y:S01]  /*5410*/  IADD3 R4, P0, R28, R21, RZ ;  /* 0x000000151c047210 */ /* 0x001fe20007f1e0ff */
[----:B-----5:R-:W-:-:S04]  /*5420*/  IMAD R98, R98, R15, RZ ;  /* 0x0000000f62627224 */ /* 0x020fc800078e02ff */
[----:B------:R-:W-:Y:S02]  /*5430*/  IMAD.X R5, R29, 0x1, R22, P0 ;  /* 0x000000011d057824 */ /* 0x000fe400000e0616 */
[----:B------:R-:W-:-:S05]  /*5440*/  IMAD R87, R87, R14, R98 ;  /* 0x0000000e57577224 */ /* 0x000fca00078e0262 */
[----:B------:R0:W-:Y:S01]  /*5450*/  STG.E desc[UR18][R4.64], R87 ;  /* 0x0000005704007986 */ /* 0x0001e2000c101912 */
[----:B------:R-:W-:Y:S05]  /*5460*/  BRA `(.L_x_154) ;  /* 0x00000014007c7947 */ /* 0x000fea0003800000 */
.L_x_31:
[----:B------:R-:W-:Y:S01]  /*5470*/  ULDC.64 UR8, c[0x0][0x6c0] ;  /* 0x0001b00000087ab9 */ /* 0x000fe20000000a00 */
[----:B------:R-:W-:Y:S01]  /*5480*/  ISETP.GT.AND P2, PT, R5, 0x1, PT ;  /* 0x000000010500780c */ /* 0x000fe20003f44270 */
[-C--:B--2---:R-:W-:Y:S01]  /*5490*/  IMAD R21, R24, R14.reuse, RZ ;  /* 0x0000000e18157224 */ /* 0x084fe200078e02ff */
[----:B------:R-:W-:Y:S01]  /*54a0*/  LEA R88, P0, R106, UR8, 0x2 ;  /* 0x000000086a587c11 */ /* 0x000fe2000f8010ff */
[-C--:B------:R-:W-:Y:S01]  /*54b0*/  IMAD R23, R25, R14.reuse, RZ ;  /* 0x0000000e19177224 */ /* 0x080fe200078e02ff */
[----:B------:R-:W-:Y:S01]  /*54c0*/  ISETP.GT.AND P4, PT, R102, RZ, P2 ;  /* 0x000000ff6600720c */ /* 0x000fe20001784270 */
[----:B------:R-:W-:Y:S01]  /*54d0*/  IMAD.SHL.U32 R6, R108, 0x20, RZ ;  /* 0x000000206c067824 */ /* 0x000fe200078e00ff */
[----:B------:R-:W-:Y:S01]  /*54e0*/  LEA.HI.X R89, R106, UR9, R97, 0x2, P0 ;  /* 0x000000096a597c11 */ /* 0x000fe200080f1461 */
[-C--:B------:R-:W-:Y:S01]  /*54f0*/  IMAD R91, R26, R14.reuse, RZ ;  /* 0x0000000e1a5b7224 */ /* 0x080fe200078e02ff */
[----:B------:R-:W-:Y:S01]  /*5500*/  ISETP.GT.AND P1, PT, R102, 0x8, P1 ;  /* 0x000000086600780c */ /* 0x000fe20000f24270 */
[----:B------:R-:W-:Y:S01]  /*5510*/  IMAD R93, R27, R14, RZ ;  /* 0x0000000e1b5d7224 */ /* 0x000fe200078e02ff */
[----:B------:R-:W-:Y:S01]  /*5520*/  ISETP.GT.AND P0, PT, R5, 0x8, PT ;  /* 0x000000080500780c */ /* 0x000fe20003f04270 */
[----:B------:R-:W-:Y:S01]  /*5530*/  @P5 STG.E desc[UR18][R88.64], R21 ;  /* 0x0000001558005986 */ /* 0x000fe2000c101912 */
[----:B------:R-:W-:Y:S01]  /*5540*/  LEA R24, P5, R108, R88, 0x2 ;  /* 0x000000586c187211 */ /* 0x000fe200078a10ff */
[-C--:B------:R-:W-:Y:S01]  /*5550*/  IMAD R95, R28, R14.reuse, RZ ;  /* 0x0000000e1c5f7224 */ /* 0x080fe200078e02ff */
[----:B------:R-:W-:Y:S01]  /*5560*/  ISETP.GT.AND P2, PT, R102, 0x8, P2 ;  /* 0x000000086600780c */ /* 0x000fe20001744270 */
[-C--:B------:R-:W-:Y:S01]  /*5570*/  IMAD R37, R37, R14.reuse, RZ ;  /* 0x0000000e25257224 */ /* 0x080fe200078e02ff */
[C-C-:B------:R-:W-:Y:S01]  /*5580*/  LEA.HI.X R25, R108.reuse, R89, R109.reuse, 0x2, P5 ;  /* 0x000000596c197211 */ /* 0x140fe200028f146d */
[-C--:B------:R-:W-:Y:S01]  /*5590*/  IMAD R39, R39, R14.reuse, RZ ;  /* 0x0000000e27277224 */ /* 0x080fe200078e02ff */
[----:B------:R-:W-:Y:S01]  /*55a0*/  SHF.L.U64.HI R4, R108, 0x5, R109 ;  /* 0x000000056c047819 */ /* 0x000fe2000001026d */
[----:B------:R-:W-:Y:S01]  /*55b0*/  IMAD R41, R41, R14, RZ ;  /* 0x0000000e29297224 */ /* 0x000fe200078e02ff */
[----:B------:R-:W-:Y:S01]  /*55c0*/  ISETP.GT.AND P5, PT, R102, RZ, P0 ;  /* 0x000000ff6600720c */ /* 0x000fe200007a4270 */
[----:B------:R0:W-:Y:S01]  /*55d0*/  @P4 STG.E desc[UR18][R24.64], R23 ;  /* 0x0000001718004986 */ /* 0x0001e2000c101912 */
[----:B------:R-:W-:Y:S01]  /*55e0*/  IADD3 R26, P4, R88, R6, RZ ;  /* 0x00000006581a7210 */ /* 0x000fe20007f9e0ff */
[----:B------:R-:W-:Y:S01]  /*55f0*/  IMAD R43, R43, R14, RZ ;  /* 0x0000000e2b2b7224 */ /* 0x000fe200078e02ff */
[----:B------:R-:W-:Y:S01]  /*5600*/  IADD3 R28, P6, R24, R6, RZ ;  /* 0x00000006181c7210 */ /* 0x000fe20007fde0ff */
[----:B------:R1:W-:Y:S01]  /*5610*/  @P1 STG.E desc[UR18][R88.64+0x20], R91 ;  /* 0x0000205b58001986 */ /* 0x0003e2000c101912 */
[----:B------:R-:W-:Y:S01]  /*5620*/  ISETP.GT.AND P1, PT, R5, 0x9, PT ;  /* 0x000000090500780c */ /* 0x000fe20003f24270 */
[--C-:B------:R-:W-:Y:S01]  /*5630*/  IMAD.X R27, R89, 0x1, R4.reuse, P4 ;  /* 0x00000001591b7824 */ /* 0x100fe200020e0604 */
[C---:B------:R-:W-:Y:S01]  /*5640*/  ISETP.GT.AND P0, PT, R102.reuse, 0x8, P0 ;  /* 0x000000086600780c */ /* 0x040fe20000704270 */
[----:B------:R2:W-:Y:S01]  /*5650*/  @P2 STG.E desc[UR18][R24.64+0x20], R93 ;  /* 0x0000205d18002986 */ /* 0x0005e2000c101912 */
[----:B------:R-:W-:Y:S01]  /*5660*/  ISETP.GT.AND P4, PT, R102, RZ, P1 ;  /* 0x000000ff6600720c */ /* 0x000fe20000f84270 */
[-C--:B------:R-:W-:Y:S01]  /*5670*/  IMAD R45, R45, R14.reuse, RZ ;  /* 0x0000000e2d2d7224 */ /* 0x080fe200078e02ff */
[----:B------:R-:W-:Y:S01]  /*5680*/  IADD3 R22, P2, R6, 0x20, RZ ;  /* 0x0000002006167810 */ /* 0x000fe20007f5e0ff */
[----:B------:R3:W-:Y:S01]  /*5690*/  @P5 STG.E desc[UR18][R26.64], R95 ;  /* 0x0000005f1a005986 */ /* 0x0007e2000c101912 */
[----:B0-----:R-:W-:Y:S01]  /*56a0*/  IMAD R23, R29, R14, RZ ;  /* 0x0000000e1d177224 */ /* 0x001fe200078e02ff */
[----:B------:R-:W-:Y:S01]  /*56b0*/  ISETP.GT.AND P1, PT, R102, 0x8, P1 ;  /* 0x000000086600780c */ /* 0x000fe20000f24270 */
[--C-:B------:R-:W-:Y:S01]  /*56c0*/  IMAD.X R29, R25, 0x1, R4.reuse, P6 ;  /* 0x00000001191d7824 */ /* 0x100fe200030e0604 */
[----:B-1----:R-:W-:Y:S01]  /*56d0*/  IADD3 R88, P5, R88, R22, RZ ;  /* 0x0000001658587210 */ /* 0x002fe20007fbe0ff */
[----:B------:R-:W-:Y:S01]  /*56e0*/  IMAD.X R21, RZ, RZ, R4, P2 ;  /* 0x000000ffff157224 */ /* 0x000fe200010e0604 */
[----:B------:R-:W-:Y:S01]  /*56f0*/  ISETP.GT.AND P2, PT, R5, 0x10, PT ;  /* 0x000000100500780c */ /* 0x000fe20003f44270 */
[----:B------:R-:W-:Y:S01]  /*5700*/  IMAD R91, R30, R14, RZ ;  /* 0x0000000e1e5b7224 */ /* 0x000fe200078e02ff */
[----:B------:R-:W-:Y:S01]  /*5710*/  IADD3 R30, P6, R26, R6, RZ ;  /* 0x000000061a1e7210 */ /* 0x000fe20007fde0ff */
[--C-:B------:R-:W-:Y:S01]  /*5720*/  IMAD.X R89, R89, 0x1, R21.reuse, P5 ;  /* 0x0000000159597824 */ /* 0x100fe200028e0615 */
[----:B------:R0:W-:Y:S01]  /*5730*/  @P4 STG.E desc[UR18][R28.64], R23 ;  /* 0x000000171c004986 */ /* 0x0001e2000c101912 */
[----:B--2---:R-:W-:Y:S01]  /*5740*/  IADD3 R24, P4, R24, R22, RZ ;  /* 0x0000001618187210 */ /* 0x004fe20007f9e0ff */
[----:B------:R-:W-:Y:S01]  /*5750*/  IMAD R93, R31, R14, RZ ;  /* 0x0000000e1f5d7224 */ /* 0x000fe200078e02ff */
[----:B------:R-:W-:Y:S01]  /*5760*/  ISETP.GT.AND P5, PT, R102, RZ, P2 ;  /* 0x000000ff6600720c */ /* 0x000fe200017a4270 */
[----:B------:R1:W-:Y:S01]  /*5770*/  @P0 STG.E desc[UR18][R88.64], R91 ;  /* 0x0000005b58000986 */ /* 0x0003e2000c101912 */
[----:B------:R-:W-:Y:S01]  /*5780*/  ISETP.GT.AND P0, PT, R5, 0x11, PT ;  /* 0x000000110500780c */ /* 0x000fe20003f04270 */
[----:B------:R-:W-:-:S02]  /*5790*/  IMAD.X R25, R25, 0x1, R21, P4 ;  /* 0x0000000119197824 */ /* 0x000fc400020e0615 */
[-C--:B---3--:R-:W-:Y:S01]  /*57a0*/  IMAD R95, R32, R14.reuse, RZ ;  /* 0x0000000e205f7224 */ /* 0x088fe200078e02ff */
[C---:B------:R-:W-:Y:S01]  /*57b0*/  ISETP.GT.AND P4, PT, R102.reuse, RZ, P0 ;  /* 0x000000ff6600720c */ /* 0x040fe20000784270 */
[--C-:B------:R-:W-:Y:S01]  /*57c0*/  IMAD.X R31, R27, 0x1, R4.reuse, P6 ;  /* 0x000000011b1f7824 */ /* 0x100fe200030e0604 */
[----:B------:R2:W-:Y:S01]  /*57d0*/  @P1 STG.E desc[UR18][R24.64], R93 ;  /* 0x0000005d18001986 */ /* 0x0005e2000c101912 */
[----:B------:R-:W-:Y:S01]  /*57e0*/  ISETP.GT.AND P1, PT, R102, 0x8, P2 ;  /* 0x000000086600780c */ /* 0x000fe20001724270 */
[----:B0-----:R-:W-:Y:S01]  /*57f0*/  IMAD R23, R33, R14, RZ ;  /* 0x0000000e21177224 */ /* 0x001fe200078e02ff */
[----:B------:R-:W-:Y:S01]  /*5800*/  IADD3 R32, P2, R28, R6, RZ ;  /* 0x000000061c207210 */ /* 0x000fe20007f5e0ff */
[----:B------:R-:W-:Y:S01]  /*5810*/  IMAD R47, R47, R14, RZ ;  /* 0x0000000e2f2f7224 */ /* 0x000fe200078e02ff */
[----:B------:R-:W-:Y:S01]  /*5820*/  @P5 STG.E desc[UR18][R30.64], R95 ;  /* 0x0000005f1e005986 */ /* 0x000fe2000c101912 */
[----:B------:R-:W-:Y:S01]  /*5830*/  IADD3 R26, P5, R26, R22, RZ ;  /* 0x000000161a1a7210 */ /* 0x000fe20007fbe0ff */
[----:B-1----:R-:W-:Y:S01]  /*5840*/  IMAD R89, R34, R14, RZ ;  /* 0x0000000e22597224 */ /* 0x002fe200078e02ff */
[----:B------:R-:W-:Y:S01]  /*5850*/  ISETP.GT.AND P0, PT, R102, 0x8, P0 ;  /* 0x000000086600780c */ /* 0x000fe20000704270 */
[----:B------:R-:W-:Y:S01]  /*5860*/  IMAD.X R33, R29, 0x1, R4, P2 ;  /* 0x000000011d217824 */ /* 0x000fe200010e0604 */
[----:B------:R-:W-:Y:S01]  /*5870*/  ISETP.GT.AND P2, PT, R5, 0x18, PT ;  /* 0x000000180500780c */ /* 0x000fe20003f44270 */
[----:B------:R-:W-:-:S02]  /*5880*/  IMAD.X R27, R27, 0x1, R21, P5 ;  /* 0x000000011b1b7824 */ /* 0x000fc400028e0615 */
[----:B------:R-:W-:Y:S01]  /*5890*/  IMAD R91, R35, R14, RZ ;  /* 0x0000000e235b7224 */ /* 0x000fe200078e02ff */
[----:B------:R0:W-:Y:S01]  /*58a0*/  @P4 STG.E desc[UR18][R32.64], R23 ;  /* 0x0000001720004986 */ /* 0x0001e2000c101912 */
[----:B--2---:R-:W-:Y:S01]  /*58b0*/  IADD3 R24, P4, R28, R22, RZ ;  /* 0x000000161c187210 */ /* 0x004fe20007f9e0ff */
[----:B------:R-:W-:Y:S01]  /*58c0*/  IMAD R93, R36, R14, RZ ;  /* 0x0000000e245d7224 */ /* 0x000fe200078e02ff */
[----:B------:R-:W-:Y:S01]  /*58d0*/  ISETP.GT.AND P5, PT, R102, RZ, P2 ;  /* 0x000000ff6600720c */ /* 0x000fe200017a4270 */
[----:B------:R1:W-:Y:S01]  /*58e0*/  @P1 STG.E desc[UR18][R26.64], R89 ;  /* 0x000000591a001986 */ /* 0x0003e2000c101912 */
[----:B------:R-:W-:Y:S01]  /*58f0*/  ISETP.GT.AND P1, PT, R5, 0x19, PT ;  /* 0x000000190500780c */ /* 0x000fe20003f24270 */
[--C-:B------:R-:W-:Y:S01]  /*5900*/  IMAD.X R25, R29, 0x1, R21.reuse, P4 ;  /* 0x000000011d197824 */ /* 0x100fe200020e0615 */
[----:B------:R-:W-:Y:S01]  /*5910*/  IADD3 R28, P6, R30, R6, RZ ;  /* 0x000000061e1c7210 */ /* 0x000fe20007fde0ff */
[-C--:B------:R-:W-:Y:S01]  /*5920*/  IMAD R49, R49, R14.reuse, RZ ;  /* 0x0000000e31317224 */ /* 0x080fe200078e02ff */
[C---:B------:R-:W-:Y:S01]  /*5930*/  ISETP.GT.AND P4, PT, R102.reuse, RZ, P1 ;  /* 0x000000ff6600720c */ /* 0x040fe20000f84270 */
[-C--:B------:R-:W-:Y:S01]  /*5940*/  IMAD R51, R51, R14.reuse, RZ ;  /* 0x0000000e33337224 */ /* 0x080fe200078e02ff */
[----:B------:R2:W-:Y:S01]  /*5950*/  @P0 STG.E desc[UR18][R24.64], R91 ;  /* 0x0000005b18000986 */ /* 0x0005e2000c101912 */
[--C-:B------:R-:W-:Y:S01]  /*5960*/  IMAD.X R29, R31, 0x1, R4.reuse, P6 ;  /* 0x000000011f1d7824 */ /* 0x100fe200030e0604 */
[----:B------:R-:W-:Y:S01]  /*5970*/  ISETP.GT.AND P0, PT, R102, 0x8, P2 ;  /* 0x000000086600780c */ /* 0x000fe20001704270 */
[----:B0-----:R-:W-:Y:S01]  /*5980*/  IMAD R23, R38, R14, RZ ;  /* 0x0000000e26177224 */ /* 0x001fe200078e02ff */
[----:B------:R-:W-:Y:S01]  /*5990*/  IADD3 R34, P2, R32, R6, RZ ;  /* 0x0000000620227210 */ /* 0x000fe20007f5e0ff */
[----:B-1----:R-:W-:Y:S01]  /*59a0*/  IMAD R89, R40, R14, RZ ;  /* 0x0000000e28597224 */ /* 0x002fe200078e02ff */
[----:B------:R-:W-:Y:S01]  /*59b0*/  @P5 STG.E desc[UR18][R28.64], R93 ;  /* 0x0000005d1c005986 */ /* 0x000fe2000c101912 */
[----:B------:R-:W-:Y:S01]  /*59c0*/  IADD3 R26, P5, R30, R22, RZ ;  /* 0x000000161e1a7210 */ /* 0x000fe20007fbe0ff */
[----:B------:R-:W-:Y:S01]  /*59d0*/  IMAD R53, R53, R14, RZ ;  /* 0x0000000e35357224 */ /* 0x000fe200078e02ff */
[----:B------:R-:W-:Y:S01]  /*59e0*/  ISETP.GT.AND P1, PT, R102, 0x8, P1 ;  /* 0x000000086600780c */ /* 0x000fe20000f24270 */
[----:B------:R-:W-:Y:S01]  /*59f0*/  IMAD.X R35, R33, 0x1, R4, P2 ;  /* 0x0000000121237824 */ /* 0x000fe200010e0604 */
[----:B------:R-:W-:Y:S01]  /*5a00*/  ISETP.GT.AND P2, PT, R5, 0x20, PT ;  /* 0x000000200500780c */ /* 0x000fe20003f44270 */
[--C-:B------:R-:W-:Y:S01]  /*5a10*/  IMAD.X R27, R31, 0x1, R21.reuse, P5 ;  /* 0x000000011f1b7824 */ /* 0x100fe200028e0615 */
[----:B------:R-:W-:Y:S01]  /*5a20*/  IADD3 R30, P6, R28, R6, RZ ;  /* 0x000000061c1e7210 */ /* 0x000fe20007fde0ff */
[----:B------:R-:W-:Y:S01]  /*5a30*/  IMAD R55, R55, R14, RZ ;  /* 0x0000000e37377224 */ /* 0x000fe200078e02ff */
[----:B------:R0:W-:Y:S01]  /*5a40*/  @P4 STG.E desc[UR18][R34.64], R37 ;  /* 0x0000002522004986 */ /* 0x0001e2000c101912 */
[----:B--2---:R-:W-:Y:S01]  /*5a50*/  IADD3 R24, P4, R32, R22, RZ ;  /* 0x0000001620187210 */ /* 0x004fe20007f9e0ff */
[----:B------:R-:W-:Y:S01]  /*5a60*/  IMAD R57, R57, R14, RZ ;  /* 0x0000000e39397224 */ /* 0x000fe200078e02ff */
[----:B------:R-:W-:Y:S01]  /*5a70*/  ISETP.GT.AND P5, PT, R102, RZ, P2 ;  /* 0x000000ff6600720c */ /* 0x000fe200017a4270 */
[----:B------:R1:W-:Y:S01]  /*5a80*/  @P0 STG.E desc[UR18][R26.64], R23 ;  /* 0x000000171a000986 */ /* 0x0003e2000c101912 */
[----:B------:R-:W-:Y:S01]  /*5a90*/  ISETP.GT.AND P0, PT, R5, 0x21, PT ;  /* 0x000000210500780c */ /* 0x000fe20003f04270 */
[----:B------:R-:W-:-:S02]  /*5aa0*/  IMAD.X R25, R33, 0x1, R21, P4 ;  /* 0x0000000121197824 */ /* 0x000fc400020e0615 */
[--C-:B------:R-:W-:Y:S01]  /*5ab0*/  IMAD.X R31, R29, 0x1, R4.reuse, P6 ;  /* 0x000000011d1f7824 */ /* 0x100fe200030e0604 */
[C---:B------:R-:W-:Y:S01]  /*5ac0*/  ISETP.GT.AND P4, PT, R102.reuse, RZ, P0 ;  /* 0x000000ff6600720c */ /* 0x040fe20000784270 */
[-C--:B------:R-:W-:Y:S01]  /*5ad0*/  IMAD R59, R59, R14.reuse, RZ ;  /* 0x0000000e3b3b7224 */ /* 0x080fe200078e02ff */
[----:B------:R2:W-:Y:S01]  /*5ae0*/  @P1 STG.E desc[UR18][R24.64], R39 ;  /* 0x0000002718001986 */ /* 0x0005e2000c101912 */
[----:B------:R-:W-:Y:S01]  /*5af0*/  ISETP.GT.AND P1, PT, R102, 0x8, P2 ;  /* 0x000000086600780c */ /* 0x000fe20001724270 */
[----:B0-----:R-:W-:Y:S01]  /*5b00*/  IMAD R37, R44, R14, RZ ;  /* 0x0000000e2c257224 */ /* 0x001fe200078e02ff */
[----:B------:R-:W-:Y:S01]  /*5b10*/  IADD3 R32, P2, R34, R6, RZ ;  /* 0x0000000622207210 */ /* 0x000fe20007f5e0ff */
[----:B------:R-:W-:Y:S01]  /*5b20*/  IMAD R61, R61, R14, RZ ;  /* 0x0000000e3d3d7224 */ /* 0x000fe200078e02ff */
[----:B------:R-:W-:Y:S01]  /*5b30*/  @P5 STG.E desc[UR18][R30.64], R89 ;  /* 0x000000591e005986 */ /* 0x000fe2000c101912 */
[----:B-1----:R-:W-:Y:S01]  /*5b40*/  IADD3 R26, P5, R28, R22, RZ ;  /* 0x000000161c1a7210 */ /* 0x002fe20007fbe0ff */
[----:B------:R-:W-:Y:S01]  /*5b50*/  IMAD R23, R42, R14, RZ ;  /* 0x0000000e2a177224 */ /* 0x000fe200078e02ff */
[----:B------:R-:W-:Y:S01]  /*5b60*/  ISETP.GT.AND P0, PT, R102, 0x8, P0 ;  /* 0x000000086600780c */ /* 0x000fe20000704270 */
[----:B------:R-:W-:Y:S01]  /*5b70*/  IMAD.X R33, R35, 0x1, R4, P2 ;  /* 0x0000000123217824 */ /* 0x000fe200010e0604 */
[----:B------:R-:W-:Y:S01]  /*5b80*/  ISETP.GT.AND P2, PT, R5, 0x28, PT ;  /* 0x000000280500780c */ /* 0x000fe20003f44270 */
[--C-:B------:R-:W-:Y:S01]  /*5b90*/  IMAD.X R27, R29, 0x1, R21.reuse, P5 ;  /* 0x000000011d1b7824 */ /* 0x100fe200028e0615 */
[----:B------:R-:W-:Y:S01]  /*5ba0*/  IADD3 R28, P6, R30, R6, RZ ;  /* 0x000000061e1c7210 */ /* 0x000fe20007fde0ff */
[----:B------:R-:W-:Y:S01]  /*5bb0*/  IMAD R63, R63, R14, RZ ;  /* 0x0000000e3f3f7224 */ /* 0x000fe200078e02ff */
[----:B------:R-:W-:Y:S01]  /*5bc0*/  @P4 STG.E desc[UR18][R32.64], R41 ;  /* 0x0000002920004986 */ /* 0x000fe2000c101912 */
        /* <DEDUP_REMOVED lines=11> */
[----:B------:R-:W-:Y:S01]  /*5c80*/  IMAD R69, R69, R14, RZ ;  /* 0x0000000e45457224 */ /* 0x000fe200078e02ff */
[----:B------:R-:W-:Y:S01]  /*5c90*/  IADD3 R34, P2, R32, R6, RZ ;  /* 0x0000000620227210 */ /* 0x000fe20007f5e0ff */
[----:B------:R-:W-:Y:S01]  /*5ca0*/  IMAD R71, R71, R14, RZ ;  /* 0x0000000e47477224 */ /* 0x000fe200078e02ff */
[----:B------:R2:W-:Y:S01]  /*5cb0*/  @P5 STG.E desc[UR18][R28.64], R37 ;  /* 0x000000251c005986 */ /* 0x0005e2000c101912 */
[----:B0-----:R-:W-:Y:S01]  /*5cc0*/  IADD3 R26, P5, R30, R22, RZ ;  /* 0x000000161e1a7210 */ /* 0x001fe20007fbe0ff */
[----:B------:R-:W-:Y:S01]  /*5cd0*/  IMAD R23, R46, R14, RZ ;  /* 0x0000000e2e177224 */ /* 0x000fe200078e02ff */
[----:B------:R-:W-:Y:S01]  /*5ce0*/  ISETP.GT.AND P1, PT, R102, 0x8, P1 ;  /* 0x000000086600780c */ /* 0x000fe20000f24270 */
[--C-:B------:R-:W-:Y:S01]  /*5cf0*/  IMAD.X R35, R33, 0x1, R4.reuse, P2 ;  /* 0x0000000121237824 */ /* 0x100fe200010e0604 */
[----:B------:R-:W-:Y:S01]  /*5d00*/  ISETP.GT.AND P2, PT, R5, 0x30, PT ;  /* 0x000000300500780c */ /* 0x000fe20003f44270 */
[--C-:B------:R-:W-:Y:S01]  /*5d10*/  IMAD.X R27, R31, 0x1, R21.reuse, P5 ;  /* 0x000000011f1b7824 */ /* 0x100fe200028e0615 */
[----:B------:R-:W-:Y:S01]  /*5d20*/  IADD3 R30, P6, R28, R6, RZ ;  /* 0x000000061c1e7210 */ /* 0x000fe20007fde0ff */
[-C--:B------:R-:W-:Y:S01]  /*5d30*/  IMAD R73, R73, R14.reuse, RZ ;  /* 0x0000000e49497224 */ /* 0x080fe200078e02ff */
[----:B------:R-:W-:Y:S01]  /*5d40*/  @P4 STG.E desc[UR18][R34.64], R45 ;  /* 0x0000002d22004986 */ /* 0x000fe2000c101912 */
[----:B------:R-:W-:Y:S01]  /*5d50*/  ISETP.GT.AND P5, PT, R102, RZ, P2 ;  /* 0x000000ff6600720c */ /* 0x000fe200017a4270 */
[----:B------:R-:W-:Y:S01]  /*5d60*/  IMAD R75, R75, R14, RZ ;  /* 0x0000000e4b4b7224 */ /* 0x000fe200078e02ff */
[----:B-1----:R-:W-:Y:S01]  /*5d70*/  IADD3 R24, P4, R32, R22, RZ ;  /* 0x0000001620187210 */ /* 0x002fe20007f9e0ff */
[----:B------:R0:W-:Y:S01]  /*5d80*/  @P0 STG.E desc[UR18][R26.64], R23 ;  /* 0x000000171a000986 */ /* 0x0001e2000c101912 */
[----:B------:R-:W-:Y:S01]  /*5d90*/  ISETP.GT.AND P0, PT, R5, 0x31, PT ;  /* 0x000000310500780c */ /* 0x000fe20003f04270 */
[-C--:B--2---:R-:W-:Y:S01]  /*5da0*/  IMAD R37, R48, R14.reuse, RZ ;  /* 0x0000000e30257224 */ /* 0x084fe200078e02ff */
[C---:B------:R-:W-:Y:S01]  /*5db0*/  ISETP.GT.AND P2, PT, R102.reuse, 0x8, P2 ;  /* 0x000000086600780c */ /* 0x040fe20001744270 */
[----:B------:R-:W-:Y:S01]  /*5dc0*/  IMAD.X R25, R33, 0x1, R21, P4 ;  /* 0x0000000121197824 */ /* 0x000fe200020e0615 */
[C---:B------:R-:W-:Y:S01]  /*5dd0*/  ISETP.GT.AND P4, PT, R102.reuse, RZ, P0 ;  /* 0x000000ff6600720c */ /* 0x040fe20000784270 */
[----:B------:R-:W-:Y:S01]  /*5de0*/  IMAD.X R31, R29, 0x1, R4, P6 ;  /* 0x000000011d1f7824 */ /* 0x000fe200030e0604 */
[----:B------:R-:W-:Y:S01]  /*5df0*/  ISETP.GT.AND P0, PT, R102, 0x8, P0 ;  /* 0x000000086600780c */ /* 0x000fe20000704270 */
[----:B------:R-:W-:Y:S01]  /*5e00*/  IMAD R77, R77, R14, RZ ;  /* 0x0000000e4d4d7224 */ /* 0x000fe200078e02ff */
[----:B------:R1:W-:Y:S01]  /*5e10*/  @P1 STG.E desc[UR18][R24.64], R47 ;  /* 0x0000002f18001986 */ /* 0x0003e2000c101912 */
[----:B------:R-:W-:Y:S01]  /*5e20*/  IADD3 R32, P1, R34, R6, RZ ;  /* 0x0000000622207210 */ /* 0x000fe20007f3e0ff */
[----:B------:R-:W-:-:S02]  /*5e30*/  IMAD R79, R79, R14, RZ ;  /* 0x0000000e4f4f7224 */ /* 0x000fc400078e02ff */
[----:B------:R2:W-:Y:S01]  /*5e40*/  @P5 STG.E desc[UR18][R30.64], R37 ;  /* 0x000000251e005986 */ /* 0x0005e2000c101912 */
[----:B0-----:R-:W-:Y:S01]  /*5e50*/  IADD3 R26, P5, R28, R22, RZ ;  /* 0x000000161c1a7210 */ /* 0x001fe20007fbe0ff */
[--C-:B------:R-:W-:Y:S01]  /*5e60*/  IMAD.X R33, R35, 0x1, R4.reuse, P1 ;  /* 0x0000000123217824 */ /* 0x100fe200008e0604 */
[----:B------:R-:W-:Y:S01]  /*5e70*/  ISETP.GT.AND P1, PT, R5, 0x38, PT ;  /* 0x000000380500780c */ /* 0x000fe20003f24270 */
[----:B------:R-:W-:Y:S01]  /*5e80*/  IMAD R23, R50, R14, RZ ;  /* 0x0000000e32177224 */ /* 0x000fe200078e02ff */
[----:B------:R-:W-:Y:S01]  /*5e90*/  IADD3 R28, P6, R30, R6, RZ ;  /* 0x000000061e1c7210 */ /* 0x000fe20007fde0ff */
[--C-:B------:R-:W-:Y:S01]  /*5ea0*/  IMAD.X R27, R29, 0x1, R21.reuse, P5 ;  /* 0x000000011d1b7824 */ /* 0x100fe200028e0615 */
[----:B------:R-:W-:Y:S01]  /*5eb0*/  @P4 STG.E desc[UR18][R32.64], R49 ;  /* 0x0000003120004986 */ /* 0x000fe2000c101912 */
[----:B-1----:R-:W-:Y:S01]  /*5ec0*/  IADD3 R24, P5, R34, R22, RZ ;  /* 0x0000001622187210 */ /* 0x002fe20007fbe0ff */
[-C--:B------:R-:W-:Y:S01]  /*5ed0*/  IMAD R81, R81, R14.reuse, RZ ;  /* 0x0000000e51517224 */ /* 0x080fe200078e02ff */
[C---:B------:R-:W-:Y:S01]  /*5ee0*/  ISETP.GT.AND P4, PT, R102.reuse, RZ, P1 ;  /* 0x000000ff6600720c */ /* 0x040fe20000f84270 */
[----:B------:R0:W-:Y:S01]  /*5ef0*/  @P2 STG.E desc[UR18][R26.64], R23 ;  /* 0x000000171a002986 */ /* 0x0001e2000c101912 */
[----:B------:R-:W-:Y:S01]  /*5f00*/  ISETP.GT.AND P2, PT, R5, 0x39, PT ;  /* 0x000000390500780c */ /* 0x000fe20003f44270 */
[--C-:B------:R-:W-:Y:S01]  /*5f10*/  IMAD.X R25, R35, 0x1, R21.reuse, P5 ;  /* 0x0000000123197824 */ /* 0x100fe200028e0615 */
[----:B------:R-:W-:Y:S01]  /*5f20*/  ISETP.GT.AND P1, PT, R102, 0x8, P1 ;  /* 0x000000086600780c */ /* 0x000fe20000f24270 */
[----:B--2---:R-:W-:Y:S01]  /*5f30*/  IMAD R37, R52, R14, RZ ;  /* 0x0000000e34257224 */ /* 0x004fe200078e02ff */
[----:B------:R-:W-:Y:S01]  /*5f40*/  ISETP.GT.AND P5, PT, R102, RZ, P2 ;  /* 0x000000ff6600720c */ /* 0x000fe200017a4270 */
[--C-:B------:R-:W-:Y:S01]  /*5f50*/  IMAD.X R29, R31, 0x1, R4.reuse, P6 ;  /* 0x000000011f1d7824 */ /* 0x100fe200030e0604 */
[----:B------:R1:W-:Y:S01]  /*5f60*/  @P0 STG.E desc[UR18][R24.64], R51 ;  /* 0x0000003318000986 */ /* 0x0003e2000c101912 */
[----:B------:R-:W-:Y:S01]  /*5f70*/  IADD3 R34, P0, R32, R6, RZ ;  /* 0x0000000620227210 */ /* 0x000fe20007f1e0ff */
[-C--:B------:R-:W-:Y:S01]  /*5f80*/  IMAD R83, R83, R14.reuse, RZ ;  /* 0x0000000e53537224 */ /* 0x080fe200078e02ff */
[----:B------:R-:W-:Y:S01]  /*5f90*/  ISETP.GT.AND P2, PT, R102, 0x8, P2 ;  /* 0x000000086600780c */ /* 0x000fe20001744270 */
[----:B------:R-:W-:Y:S01]  /*5fa0*/  IMAD R85, R85, R14, RZ ;  /* 0x0000000e55557224 */ /* 0x000fe200078e02ff */
        /* <DEDUP_REMOVED lines=13> */
[----:B------:R-:W-:Y:S01]  /*6080*/  IMAD.X R25, R33, 0x1, R21, P5 ;  /* 0x0000000121197824 */ /* 0x000fe200028e0615 */
[----:B------:R-:W-:Y:S01]  /*6090*/  ISETP.GT.AND P0, PT, R102, 0x8, P0 ;  /* 0x000000086600780c */ /* 0x000fe20000704270 */
[----:B--2---:R-:W-:Y:S01]  /*60a0*/  IMAD R37, R56, R14, RZ ;  /* 0x0000000e38257224 */ /* 0x004fe200078e02ff */
[----:B------:R-:W-:Y:S01]  /*60b0*/  ISETP.GT.AND P5, PT, R102, RZ, P1 ;  /* 0x000000ff6600720c */ /* 0x000fe20000fa4270 */
[----:B------:R-:W-:Y:S01]  /*60c0*/  IMAD.X R31, R29, 0x1, R4, P6 ;  /* 0x000000011d1f7824 */ /* 0x000fe200030e0604 */
[----:B------:R1:W-:Y:S01]  /*60d0*/  @P2 STG.E desc[UR18][R24.64], R55 ;  /* 0x0000003718002986 */ /* 0x0003e2000c101912 */
[----:B------:R-:W-:-:S02]  /*60e0*/  IADD3 R32, P2, R34, R6, RZ ;  /* 0x0000000622207210 */ /* 0x000fc40007f5e0ff */
[----:B------:R-:W-:Y:S02]  /*60f0*/  ISETP.GT.AND P1, PT, R102, 0x8, P1 ;  /* 0x000000086600780c */ /* 0x000fe40000f24270 */
[----:B------:R2:W-:Y:S01]  /*6100*/  @P4 STG.E desc[UR18][R30.64], R37 ;  /* 0x000000251e004986 */ /* 0x0005e2000c101912 */
[----:B0-----:R-:W-:Y:S01]  /*6110*/  IADD3 R26, P4, R28, R22, RZ ;  /* 0x000000161c1a7210 */ /* 0x001fe20007f9e0ff */
[----:B------:R-:W-:Y:S01]  /*6120*/  IMAD.X R33, R35, 0x1, R4, P2 ;  /* 0x0000000123217824 */ /* 0x000fe200010e0604 */
[----:B------:R-:W-:Y:S01]  /*6130*/  ISETP.GT.AND P2, PT, R5, 0x48, PT ;  /* 0x000000480500780c */ /* 0x000fe20003f44270 */
[----:B------:R-:W-:Y:S01]  /*6140*/  IMAD R23, R58, R14, RZ ;  /* 0x0000000e3a177224 */ /* 0x000fe200078e02ff */
[----:B------:R-:W-:Y:S01]  /*6150*/  IADD3 R28, P6, R30, R6, RZ ;  /* 0x000000061e1c7210 */ /* 0x000fe20007fde0ff */
[----:B------:R-:W-:Y:S01]  /*6160*/  IMAD.X R27, R29, 0x1, R21, P4 ;  /* 0x000000011d1b7824 */ /* 0x000fe200020e0615 */
[----:B------:R-:W-:Y:S01]  /*6170*/  @P5 STG.E desc[UR18][R32.64], R57 ;  /* 0x0000003920005986 */ /* 0x000fe2000c101912 */
[----:B-1----:R-:W-:-:S02]  /*6180*/  IADD3 R24, P5, R34, R22, RZ ;  /* 0x0000001622187210 */ /* 0x002fc40007fbe0ff */
        /* <DEDUP_REMOVED lines=9> */
[----:B------:R-:W-:Y:S02]  /*6220*/  IADD3 R34, P1, R32, R6, RZ ;  /* 0x0000000620227210 */ /* 0x000fe40007f3e0ff */
[----:B------:R-:W-:-:S02]  /*6230*/  ISETP.GT.AND P0, PT, R102, 0x8, P0 ;  /* 0x000000086600780c */ /* 0x000fc40000704270 */
        /* <DEDUP_REMOVED lines=8> */
[----:B-1----:R-:W-:Y:S02]  /*62c0*/  IADD3 R24, P5, R32, R22, RZ ;  /* 0x0000001620187210 */ /* 0x002fe40007fbe0ff */
        /* <DEDUP_REMOVED lines=59> */
[----:B------:R-:W-:-:S02]  /*6680*/  ISETP.GT.AND P4, PT, R102, RZ, P1 ;  /* 0x000000ff6600720c */ /* 0x000fc40000f84270 */
[----:B-1----:R-:W-:Y:S01]  /*6690*/  IADD3 R24, P5, R34, R22, RZ ;  /* 0x0000001622187210 */ /* 0x002fe20007fbe0ff */
[----:B------:R0:W-:Y:S01]  /*66a0*/  @P2 STG.E desc[UR18][R26.64], R23 ;  /* 0x000000171a002986 */ /* 0x0001e2000c101912 */
[----:B------:R-:W-:Y:S01]  /*66b0*/  ISETP.GT.AND P2, PT, R5, 0x69, PT ;  /* 0x000000690500780c */ /* 0x000fe20003f44270 */
[----:B--2---:R-:W-:Y:S01]  /*66c0*/  IMAD R37, R76, R14, RZ ;  /* 0x0000000e4c257224 */ /* 0x004fe200078e02ff */
[C---:B------:R-:W-:Y:S01]  /*66d0*/  ISETP.GT.AND P1, PT, R102.reuse, 0x8, P1 ;  /* 0x000000086600780c */ /* 0x040fe20000f24270 */
[----:B------:R-:W-:Y:S01]  /*66e0*/  IMAD.X R25, R35, 0x1, R21, P5 ;  /* 0x0000000123197824 */ /* 0x000fe200028e0615 */
[C---:B------:R-:W-:Y:S01]  /*66f0*/  ISETP.GT.AND P5, PT, R102.reuse, RZ, P2 ;  /* 0x000000ff6600720c */ /* 0x040fe200017a4270 */
[----:B------:R-:W-:Y:S01]  /*6700*/  IMAD.X R29, R31, 0x1, R4, P6 ;  /* 0x000000011f1d7824 */ /* 0x000fe200030e0604 */
[----:B------:R-:W-:Y:S02]  /*6710*/  ISETP.GT.AND P2, PT, R102, 0x8, P2 ;  /* 0x000000086600780c */ /* 0x000fe40001744270 */
[----:B------:R1:W-:Y:S01]  /*6720*/  @P0 STG.E desc[UR18][R24.64], R75 ;  /* 0x0000004b18000986 */ /* 0x0003e2000c101912 */
[----:B------:R-:W-:Y:S01]  /*6730*/  IADD3 R34, P0, R32, R6, RZ ;  /* 0x0000000620227210 */ /* 0x000fe20007f1e0ff */
[----:B0-----:R-:W-:-:S02]  /*6740*/  IMAD R23, R78, R14, RZ ;  /* 0x0000000e4e177224 */ /* 0x001fc400078e02ff */
[----:B------:R0:W-:Y:S01]  /*6750*/  @P4 STG.E desc[UR18][R28.64], R37 ;  /* 0x000000251c004986 */ /* 0x0001e2000c101912 */
[----:B------:R-:W-:Y:S01]  /*6760*/  IADD3 R26, P4, R30, R22, RZ ;  /* 0x000000161e1a7210 */ /* 0x000fe20007f9e0ff */
[----:B------:R-:W-:Y:S01]  /*6770*/  IMAD.X R35, R33, 0x1, R4, P0 ;  /* 0x0000000121237824 */ /* 0x000fe200000e0604 */
[----:B------:R-:W-:Y:S02]  /*6780*/  ISETP.GT.AND P0, PT, R5, 0x70, PT ;  /* 0x000000700500780c */ /* 0x000fe40003f04270 */
[----:B------:R-:W-:Y:S01]  /*6790*/  IADD3 R30, P6, R28, R6, RZ ;  /* 0x000000061c1e7210 */ /* 0x000fe20007fde0ff */
[--C-:B------:R-:W-:Y:S01]  /*67a0*/  IMAD.X R27, R31, 0x1, R21.reuse, P4 ;  /* 0x000000011f1b7824 */ /* 0x100fe200020e0615 */
[----:B------:R-:W-:Y:S01]  /*67b0*/  @P5 STG.E desc[UR18][R34.64], R77 ;  /* 0x0000004d22005986 */ /* 0x000fe2000c101912 */
[----:B-1----:R-:W-:Y:S02]  /*67c0*/  IADD3 R24, P5, R32, R22, RZ ;  /* 0x0000001620187210 */ /* 0x002fe40007fbe0ff */
[----:B------:R-:W-:Y:S01]  /*67d0*/  ISETP.GT.AND P4, PT, R102, RZ, P0 ;  /* 0x000000ff6600720c */ /* 0x000fe20000784270 */
[----:B------:R1:W-:Y:S01]  /*67e0*/  @P1 STG.E desc[UR18][R26.64], R23 ;  /* 0x000000171a001986 */ /* 0x0003e2000c101912 */
[----:B------:R-:W-:Y:S01]  /*67f0*/  ISETP.GT.AND P1, PT, R5, 0x71, PT ;  /* 0x000000710500780c */ /* 0x000fe20003f24270 */
[----:B------:R-:W-:-:S02]  /*6800*/  IMAD.X R25, R33, 0x1, R21, P5 ;  /* 0x0000000121197824 */ /* 0x000fc400028e0615 */
[--C-:B------:R-:W-:Y:S01]  /*6810*/  IMAD.X R31, R29, 0x1, R4.reuse, P6 ;  /* 0x000000011d1f7824 */ /* 0x100fe200030e0604 */
[----:B------:R-:W-:Y:S01]  /*6820*/  ISETP.GT.AND P5, PT, R102, RZ, P1 ;  /* 0x000000ff6600720c */ /* 0x000fe20000fa4270 */
[----:B0-----:R-:W-:Y:S01]  /*6830*/  IMAD R37, R80, R14, RZ ;  /* 0x0000000e50257224 */ /* 0x001fe200078e02ff */
[----:B------:R-:W-:Y:S01]  /*6840*/  ISETP.GT.AND P6, PT, R102, 0x8, P0 ;  /* 0x000000086600780c */ /* 0x000fe200007c4270 */
[----:B------:R0:W-:Y:S01]  /*6850*/  @P2 STG.E desc[UR18][R24.64], R79 ;  /* 0x0000004f18002986 */ /* 0x0001e2000c101912 */
[----:B------:R-:W-:Y:S02]  /*6860*/  IADD3 R32, P0, R34, R6, RZ ;  /* 0x0000000622207210 */ /* 0x000fe40007f1e0ff */
[----:B------:R-:W-:Y:S01]  /*6870*/  ISETP.GT.AND P1, PT, R102, 0x8, P1 ;  /* 0x000000086600780c */ /* 0x000fe20000f24270 */
[----:B------:R2:W-:Y:S01]  /*6880*/  @P4 STG.E desc[UR18][R30.64], R37 ;  /* 0x000000251e004986 */ /* 0x0005e2000c101912 */
[----:B-1----:R-:W-:Y:S01]  /*6890*/  IADD3 R26, P2, R28, R22, RZ ;  /* 0x000000161c1a7210 */ /* 0x002fe20007f5e0ff */
[----:B------:R-:W-:Y:S01]  /*68a0*/  IMAD.X R33, R35, 0x1, R4, P0 ;  /* 0x0000000123217824 */ /* 0x000fe200000e0604 */
[----:B------:R-:W-:Y:S01]  /*68b0*/  ISETP.GT.AND P0, PT, R5, 0x78, PT ;  /* 0x000000780500780c */ /* 0x000fe20003f04270 */
[----:B------:R-:W-:-:S02]  /*68c0*/  IMAD R23, R82, R14, RZ ;  /* 0x0000000e52177224 */ /* 0x000fc400078e02ff */
[--C-:B------:R-:W-:Y:S01]  /*68d0*/  IMAD.X R27, R29, 0x1, R21.reuse, P2 ;  /* 0x000000011d1b7824 */ /* 0x100fe200010e0615 */
[----:B------:R-:W-:Y:S01]  /*68e0*/  @P5 STG.E desc[UR18][R32.64], R81 ;  /* 0x0000005120005986 */ /* 0x000fe2000c101912 */
[----:B0-----:R-:W-:Y:S02]  /*68f0*/  IADD3 R24, P4, R34, R22, RZ ;  /* 0x0000001622187210 */ /* 0x001fe40007f9e0ff */
[C---:B------:R-:W-:Y:S01]  /*6900*/  IADD3 R28, P5, R30.reuse, R6, RZ ;  /* 0x000000061e1c7210 */ /* 0x040fe20007fbe0ff */
[----:B------:R0:W-:Y:S01]  /*6910*/  @P6 STG.E desc[UR18][R26.64], R23 ;  /* 0x000000171a006986 */ /* 0x0001e2000c101912 */
[----:B------:R-:W-:Y:S01]  /*6920*/  ISETP.GT.AND P2, PT, R5, 0x79, PT ;  /* 0x000000790500780c */ /* 0x000fe20003f44270 */
[--C-:B------:R-:W-:Y:S01]  /*6930*/  IMAD.X R25, R35, 0x1, R21.reuse, P4 ;  /* 0x0000000123197824 */ /* 0x100fe200020e0615 */
[----:B------:R-:W-:Y:S01]  /*6940*/  IADD3 R34, P4, R30, R22, RZ ;  /* 0x000000161e227210 */ /* 0x000fe20007f9e0ff */
[C-C-:B------:R-:W-:Y:S01]  /*6950*/  IMAD.X R29, R31.reuse, 0x1, R4.reuse, P5 ;  /* 0x000000011f1d7824 */ /* 0x140fe200028e0604 */
[----:B------:R-:W-:Y:S01]  /*6960*/  ISETP.GT.AND P6, PT, R102, RZ, P0 ;  /* 0x000000ff6600720c */ /* 0x000fe200007c4270 */
[----:B------:R-:W-:Y:S01]  /*6970*/  IMAD R5, R84, R14, RZ ;  /* 0x0000000e54057224 */ /* 0x000fe200078e02ff */
[----:B--2---:R-:W-:Y:S01]  /*6980*/  IADD3 R30, P5, R32, R6, RZ ;  /* 0x00000006201e7210 */ /* 0x004fe20007fbe0ff */
[----:B------:R-:W-:Y:S01]  /*6990*/  IMAD.X R35, R31, 0x1, R21, P4 ;  /* 0x000000011f237824 */ /* 0x000fe200020e0615 */
[C---:B------:R-:W-:Y:S01]  /*69a0*/  ISETP.GT.AND P4, PT, R102.reuse, RZ, P2 ;  /* 0x000000ff6600720c */ /* 0x040fe20001784270 */
[----:B------:R1:W-:Y:S01]  /*69b0*/  @P1 STG.E desc[UR18][R24.64], R83 ;  /* 0x0000005318001986 */ /* 0x0003e2000c101912 */
[C---:B------:R-:W-:Y:S01]  /*69c0*/  ISETP.GT.AND P0, PT, R102.reuse, 0x8, P0 ;  /* 0x000000086600780c */ /* 0x040fe20000704270 */
[----:B------:R-:W-:Y:S01]  /*69d0*/  IMAD.X R31, R33, 0x1, R4, P5 ;  /* 0x00000001211f7824 */ /* 0x000fe200028e0604 */
[----:B------:R-:W-:Y:S01]  /*69e0*/  ISETP.GT.AND P2, PT, R102, 0x8, P2 ;  /* 0x000000086600780c */ /* 0x000fe20001744270 */
[----:B0-----:R-:W-:Y:S01]  /*69f0*/  IMAD R27, R86, R14, RZ ;  /* 0x0000000e561b7224 */ /* 0x001fe200078e02ff */
[----:B------:R-:W-:-:S03]  /*6a00*/  IADD3 R22, P5, R32, R22, RZ ;  /* 0x0000001620167210 */ /* 0x000fc60007fbe0ff */
[----:B------:R1:W-:Y:S02]  /*6a10*/  @P6 STG.E desc[UR18][R28.64], R5 ;  /* 0x000000051c006986 */ /* 0x0003e4000c101912 */
[----:B------:R-:W-:Y:S02]  /*6a20*/  IMAD.X R23, R33, 0x1, R21, P5 ;  /* 0x0000000121177824 */ /* 0x000fe400028e0615 */
[----:B------:R1:W-:Y:S04]  /*6a30*/  @P4 STG.E desc[UR18][R30.64], R85 ;  /* 0x000000551e004986 */ /* 0x0003e8000c101912 */
[----:B------:R1:W-:Y:S04]  /*6a40*/  @P0 STG.E desc[UR18][R34.64], R27 ;  /* 0x0000001b22000986 */ /* 0x0003e8000c101912 */
[----:B------:R1:W-:Y:S02]  /*6a50*/  @P2 STG.E desc[UR18][R22.64], R87 ;  /* 0x0000005716002986 */ /* 0x0003e4000c101912 */
.L_x_154:
[----:B------:R-:W-:Y:S05]  /*6a60*/  BSYNC B0 ;  /* 0x0000000000007941 */ /* 0x000fea0003800000 */
.L_x_30:
[C---:B------:R-:W-:Y:S01]  /*6a70*/  LEA R2, P0, R8.reuse, R2, 0x1 ;  /* 0x0000000208027211 */ /* 0x040fe200078008ff */
[----:B------:R-:W-:Y:S01]  /*6a80*/  ULDC.64 UR8, c[0x0][0x750] ;  /* 0x0001d40000087ab9 */ /* 0x000fe20000000a00 */
[----:B0-----:R-:W-:Y:S01]  /*6a90*/  IMAD.U32 R4, RZ, RZ, UR13 ;  /* 0x0000000dff047e24 */ /* 0x001fe2000f8e00ff */
[----:B------:R-:W-:Y:S01]  /*6aa0*/  PRMT R21, RZ, 0x7610, R21 ;  /* 0x00007610ff157816 */ /* 0x000fe20000000015 */
[----:B------:R-:W-:Y:S01]  /*6ab0*/  IMAD.MOV.U32 R6, RZ, RZ, -0x1 ;  /* 0xffffffffff067424 */ /* 0x000fe200078e00ff */
[----:B------:R-:W-:Y:S01]  /*6ac0*/  LEA.HI.X R3, R8, R3, R0, 0x1, P0 ;  /* 0x0000000308037211 */ /* 0x000fe200000f0c00 */
[----:B------:R0:W-:Y:S01]  /*6ad0*/  SYNCS.ARRIVE.TRANS64.A1T0 RZ, [R4+UR21], RZ ;  /* 0x000000ff04ff79a7 */ /* 0x0001e20008100015 */
[----:B------:R-:W-:Y:S01]  /*6ae0*/  ISETP.GE.U32.AND P0, PT, R2, UR8, PT ;  /* 0x0000000802007c0c */ /* 0x000fe2000bf06070 */
[----:B-1----:R-:W-:-:S03]  /*6af0*/  IMAD.MOV.U32 R5, RZ, RZ, -0x1 ;  /* 0xffffffffff057424 */ /* 0x002fc600078e00ff */
[----:B------:R-:W-:Y:S01]  /*6b00*/  ISETP.GE.U32.AND.EX P0, PT, R3, UR9, PT, P0 ;  /* 0x0000000903007c0c */ /* 0x000fe2000bf06100 */
[----:B0-----:R-:W-:-:S12]  /*6b10*/  IMAD.MOV.U32 R4, RZ, RZ, -0x1 ;  /* 0xffffffffff047424 */ /* 0x001fd800078e00ff */
[----:B------:R-:W-:Y:S05]  /*6b20*/  @P0 BRA `(.L_x_155) ;  /* 0x0000000400600947 */ /* 0x000fea0003800000 */
[----:B------:R-:W0:Y:S01]  /*6b30*/  S2R R32, SR_CTAID.X ;  /* 0x0000000000207919 */ /* 0x000e220000002500 */
[----:B------:R-:W1:Y:S01]  /*6b40*/  LDC.64 R26, c[0x0][0x728] ;  /* 0x0001ca00ff1a7b82 */ /* 0x000e620000000a00 */
[----:B------:R-:W-:Y:S01]  /*6b50*/  ULDC UR8, c[0x0][0x150] ;  /* 0x0000540000087ab9 */ /* 0x000fe20000000800 */
[----:B----4-:R-:W-:Y:S01]  /*6b60*/  IMAD.MOV.U32 R24, RZ, RZ, R2 ;  /* 0x000000ffff187224 */ /* 0x010fe200078e0002 */
[----:B------:R-:W4:Y:S01]  /*6b70*/  S2R R34, SR_CTAID.Y ;  /* 0x0000000000227919 */ /* 0x000f220000002600 */
[----:B------:R-:W-:-:S04]  /*6b80*/  IMAD.MOV.U32 R25, RZ, RZ, R3 ;  /* 0x000000ffff197224 */ /* 0x000fc800078e0003 */
[----:B------:R-:W2:Y:S08]  /*6b90*/  LDC R35, c[0x0][0x144] ;  /* 0x00005100ff237b82 */ /* 0x000eb00000000800 */
[----:B------:R-:W2:Y:S08]  /*6ba0*/  LDC R6, c[0x0][0x730] ;  /* 0x0001cc00ff067b82 */ /* 0x000eb00000000800 */
[----:B------:R-:W2:Y:S01]  /*6bb0*/  LDC.64 R30, c[0x0][0x720] ;  /* 0x0001c800ff1e7b82 */ /* 0x000ea20000000a00 */
[----:B-1----:R-:W-:-:S04]  /*6bc0*/  ISETP.NE.U32.AND P0, PT, R26, RZ, PT ;  /* 0x000000ff1a00720c */ /* 0x002fc80003f05070 */
[----:B------:R-:W-:Y:S02]  /*6bd0*/  ISETP.NE.AND.EX P0, PT, R27, RZ, PT, P0 ;  /* 0x000000ff1b00720c */ /* 0x000fe40003f05300 */
[----:B0-----:R-:W-:-:S05]  /*6be0*/  I2FP.F32.U32 R4, R32 ;  /* 0x0000002000047245 */ /* 0x001fca0000201000 */
[----:B------:R-:W-:-:S04]  /*6bf0*/  FMUL R4, R4, UR8 ;  /* 0x0000000804047c20 */ /* 0x000fc80008400000 */
[----:B------:R0:W1:Y:S02]  /*6c00*/  F2I.U32.TRUNC.NTZ R33, R4 ;  /* 0x0000000400217305 */ /* 0x000064000020f000 */
[----:B----4-:R-:W-:Y:S05]  /*6c10*/  @!P0 BRA `(.L_x_156) ;  /* 0x0000000000288947 */ /* 0x010fea0003800000 */
[----:B------:R-:W4:Y:S02]  /*6c20*/  LDC R5, c[0x0][0x734] ;  /* 0x0001cd00ff057b82 */ /* 0x000f240000000800 */
[----:B----4-:R-:W-:-:S05]  /*6c30*/  IADD3 R21, P0, R2, R5, RZ ;  /* 0x0000000502157210 */ /* 0x010fca0007f1e0ff */
[----:B------:R-:W-:-:S04]  /*6c40*/  IMAD.X R29, RZ, RZ, R3, P0 ;  /* 0x000000ffff1d7224 */ /* 0x000fc800000e0603 */
[----:B0-----:R-:W-:-:S04]  /*6c50*/  IMAD.WIDE.U32 R4, R29, R26, RZ ;  /* 0x0000001a1d047225 */ /* 0x001fc800078e00ff */
[----:B------:R-:W-:-:S04]  /*6c60*/  IMAD.WIDE.U32 R22, P0, R21, R27, R4 ;  /* 0x0000001b15167225 */ /* 0x000fc80007800004 */
[----:B------:R-:W-:-:S04]  /*6c70*/  IMAD.WIDE.U32 R4, R21, R26, RZ ;  /* 0x0000001a15047225 */ /* 0x000fc800078e00ff */
[----:B------:R-:W-:Y:S01]  /*6c80*/  IMAD.X R25, RZ, RZ, RZ, P0 ;  /* 0x000000ffff197224 */ /* 0x000fe200000e06ff */
[----:B------:R-:W-:Y:S01]  /*6c90*/  IADD3 RZ, P0, R5, R22, RZ ;  /* 0x0000001605ff7210 */ /* 0x000fe20007f1e0ff */
[----:B------:R-:W-:-:S04]  /*6ca0*/  IMAD.MOV.U32 R24, RZ, RZ, R23 ;  /* 0x000000ffff187224 */ /* 0x000fc800078e0017 */
[----:B------:R-:W-:-:S08]  /*6cb0*/  IMAD.WIDE.U32.X R24, R29, R27, R24, P0 ;  /* 0x0000001b1d187225 */ /* 0x000fd000000e0418 */
.L_x_156:
[----:B------:R-:W4:Y:S01]  /*6cc0*/  LDC.64 R38, c[0x0][0x740] ;  /* 0x0001d000ff267b82 */ /* 0x000f220000000a00 */
[-C--:B--2---:R-:W-:Y:S01]  /*6cd0*/  SHF.R.U64 R28, R24, R6.reuse, R25 ;  /* 0x00000006181c7219 */ /* 0x084fe20000001219 */
[----:B-1----:R-:W-:Y:S01]  /*6ce0*/  IMAD.MOV R33, RZ, RZ, -R33 ;  /* 0x000000ffff217224 */ /* 0x002fe200078e0a21 */
[----:B0-----:R-:W-:Y:S01]  /*6cf0*/  SHF.R.U32.HI R4, RZ, R6, R25 ;  /* 0x00000006ff047219 */ /* 0x001fe20000011619 */
[----:B------:R-:W-:Y:S01]  /*6d00*/  ULDC UR8, c[0x0][0x154] ;  /* 0x0000550000087ab9 */ /* 0x000fe20000000800 */
[----:B------:R-:W-:Y:S01]  /*6d10*/  IADD3 R21, P0, RZ, -R28, RZ ;  /* 0x8000001cff157210 */ /* 0x000fe20007f1e0ff */
[----:B------:R-:W-:Y:S02]  /*6d20*/  IMAD R33, R35, R33, R32 ;  /* 0x0000002123217224 */ /* 0x000fe400078e0220 */
[----:B------:R-:W0:Y:S01]  /*6d30*/  LDC R22, c[0x0][0x718] ;  /* 0x0001c600ff167b82 */ /* 0x000e220000000800 */
[----:B------:R-:W-:Y:S02]  /*6d40*/  IMAD.MOV.U32 R23, RZ, RZ, -0x1 ;  /* 0xffffffffff177424 */ /* 0x000fe400078e00ff */
[----:B------:R-:W-:-:S02]  /*6d50*/  IMAD.X R5, RZ, RZ, ~R4, P0 ;  /* 0x000000ffff057224 */ /* 0x000fc400000e0e04 */
[----:B------:R-:W-:Y:S02]  /*6d60*/  IMAD.MOV.U32 R25, RZ, RZ, 0x1 ;  /* 0x00000001ff197424 */ /* 0x000fe400078e00ff */
[-C--:B------:R-:W-:Y:S01]  /*6d70*/  IMAD R6, R5, R30.reuse, RZ ;  /* 0x0000001e05067224 */ /* 0x080fe200078e02ff */
[----:B------:R-:W1:Y:S01]  /*6d80*/  LDC R24, c[0x0][0x708] ;  /* 0x0001c200ff187b82 */ /* 0x000e620000000800 */
[----:B------:R-:W-:-:S04]  /*6d90*/  IMAD.WIDE.U32 R4, R21, R30, R2 ;  /* 0x0000001e15047225 */ /* 0x000fc800078e0002 */
[----:B------:R-:W-:Y:S01]  /*6da0*/  IMAD R21, R21, R31, R6 ;  /* 0x0000001f15157224 */ /* 0x000fe200078e0206 */
[----:B------:R-:W-:Y:S02]  /*6db0*/  I2FP.F32.U32 R6, R34 ;  /* 0x0000002200067245 */ /* 0x000fe40000201000 */
[----:B------:R-:W2:Y:S01]  /*6dc0*/  LDC R36, c[0x0][0x758] ;  /* 0x0001d600ff247b82 */ /* 0x000ea20000000800 */
[----:B------:R-:W-:Y:S01]  /*6dd0*/  IMAD.IADD R5, R5, 0x1, R21 ;  /* 0x0000000105057824 */ /* 0x000fe200078e0215 */
[----:B----4-:R-:W-:Y:S01]  /*6de0*/  ISETP.NE.U32.AND P0, PT, R38, RZ, PT ;  /* 0x000000ff2600720c */ /* 0x010fe20003f05070 */
[----:B------:R-:W-:-:S03]  /*6df0*/  FMUL R21, R6, UR8 ;  /* 0x0000000806157c20 */ /* 0x000fc60008400000 */
[----:B------:R-:W-:Y:S01]  /*6e00*/  ISETP.NE.AND.EX P0, PT, R39, RZ, PT, P0 ;  /* 0x000000ff2700720c */ /* 0x000fe20003f05300 */
[----:B------:R4:W2:Y:S01]  /*6e10*/  F2I.U32.TRUNC.NTZ R29, R21 ;  /* 0x00000015001d7305 */ /* 0x0008a2000020f000 */
[----:B------:R-:W3:Y:S01]  /*6e20*/  LDC R31, c[0x0][0x148] ;  /* 0x00005200ff1f7b82 */ /* 0x000ee20000000800 */
[-CC-:B0-----:R-:W-:Y:S02]  /*6e30*/  SHF.R.U64 R26, R4, R22.reuse, R5.reuse ;  /* 0x00000016041a7219 */ /* 0x181fe40000001205 */
[----:B------:R-:W-:-:S05]  /*6e40*/  SHF.R.U32.HI R5, RZ, R22, R5 ;  /* 0x00000016ff057219 */ /* 0x000fca0000011605 */
[----:B------:R-:W0:Y:S01]  /*6e50*/  LDC R32, c[0x0][0x700] ;  /* 0x0001c000ff207b82 */ /* 0x000e220000000800 */
[-CC-:B-1----:R-:W-:Y:S02]  /*6e60*/  SHF.R.U64 R6, R26, R24.reuse, R5.reuse ;  /* 0x000000181a067219 */ /* 0x182fe40000001205 */
[----:B------:R-:W-:-:S05]  /*6e70*/  SHF.R.U32.HI R5, RZ, R24, R5 ;  /* 0x00000018ff057219 */ /* 0x000fca0000011605 */
[----:B------:R-:W1:Y:S01]  /*6e80*/  LDC R37, c[0x0][0x748] ;  /* 0x0001d200ff257b82 */ /* 0x000e620000000800 */
[-CC-:B--2---:R-:W-:Y:S02]  /*6e90*/  SHF.R.U64 R30, R6, R36.reuse, R5.reuse ;  /* 0x00000024061e7219 */ /* 0x184fe40000001205 */
[-C--:B------:R-:W-:Y:S02]  /*6ea0*/  SHF.L.U32 R23, R23, R36.reuse, RZ ;  /* 0x0000002417177219 */ /* 0x080fe400000006ff */
[-C--:B------:R-:W-:Y:S01]  /*6eb0*/  SHF.R.U32.HI R5, RZ, R36.reuse, R5 ;  /* 0x00000024ff057219 */ /* 0x080fe20000011605 */
[----:B------:R-:W-:Y:S01]  /*6ec0*/  IMAD.MOV.U32 R4, RZ, RZ, R30 ;  /* 0x000000ffff047224 */ /* 0x000fe200078e001e */
[----:B------:R-:W-:Y:S01]  /*6ed0*/  SHF.L.U32 R36, R25, R36, RZ ;  /* 0x0000002419247219 */ /* 0x000fe200000006ff */
[----:B------:R-:W2:Y:S01]  /*6ee0*/  LDC R40, c[0x0][0x738] ;  /* 0x0001ce00ff287b82 */ /* 0x000ea20000000800 */
[----:B------:R-:W-:-:S07]  /*6ef0*/  LOP3.LUT R35, RZ, R23, RZ, 0x33, !PT ;  /* 0x00000017ff237212 */ /* 0x000fce00078e33ff */
[----:B------:R-:W0:Y:S01]  /*6f00*/  LDC R41, c[0x0][0x710] ;  /* 0x0001c400ff297b82 */ /* 0x000e220000000800 */
[----:B----4-:R-:W-:Y:S05]  /*6f10*/  @!P0 BRA `(.L_x_157) ;  /* 0x0000000000288947 */ /* 0x010fea0003800000 */
[----:B------:R-:W4:Y:S02]  /*6f20*/  LDC R21, c[0x0][0x74c] ;  /* 0x0001d300ff157b82 */ /* 0x000f240000000800 */
[----:B----4-:R-:W-:-:S05]  /*6f30*/  IADD3 R21, P0, R30, R21, RZ ;  /* 0x000000151e157210 */ /* 0x010fca0007f1e0ff */
        /* <DEDUP_REMOVED lines=8> */
.L_x_157:
[----:B-1----:R-:W-:Y:S01]  /*6fc0*/  SHF.R.U64 R4, R4, R37, R5 ;  /* 0x0000002504047219 */ /* 0x002fe20000001205 */
[----:B0-----:R-:W-:Y:S01]  /*6fd0*/  VIADD R23, R32, 0xffffffff ;  /* 0xffffffff20177836 */ /* 0x001fe20000000000 */
[----:B------:R-:W-:Y:S01]  /*6fe0*/  LOP3.LUT R21, R6, R35, RZ, 0xc0, !PT ;  /* 0x0000002306157212 */ /* 0x000fe200078ec0ff */
[----:B------:R-:W-:Y:S02]  /*6ff0*/  IMAD.MOV R29, RZ, RZ, -R29 ;  /* 0x000000ffff1d7224 */ /* 0x000fe400078e0a1d */
[----:B------:R-:W-:Y:S01]  /*7000*/  IMAD.MOV R5, RZ, RZ, -R4 ;  /* 0x000000ffff057224 */ /* 0x000fe200078e0a04 */
[----:B------:R-:W-:Y:S01]  /*7010*/  LOP3.LUT R23, R26, R23, RZ, 0xc0, !PT ;  /* 0x000000171a177212 */ /* 0x000fe200078ec0ff */
[----:B------:R-:W-:Y:S02]  /*7020*/  IMAD R6, R36, R4, R21 ;  /* 0x0000000424067224 */ /* 0x000fe400078e0215 */
[----:B---3--:R-:W-:Y:S02]  /*7030*/  @P3 IMAD R33, R31, R29, R34 ;  /* 0x0000001d1f213224 */ /* 0x008fe400078e0222 */
[----:B--2---:R-:W-:-:S02]  /*7040*/  IMAD R4, R5, R40, R30 ;  /* 0x0000002805047224 */ /* 0x004fc400078e021e */
[----:B------:R-:W-:Y:S02]  /*7050*/  IMAD R6, R6, R41, R33 ;  /* 0x0000002906067224 */ /* 0x000fe400078e0221 */
[----:B------:R-:W-:Y:S02]  /*7060*/  IMAD R23, R4, R32, R23 ;  /* 0x0000002004177224 */ /* 0x000fe400078e0217 */
[----:B------:R-:W-:Y:S02]  /*7070*/  IMAD.MOV.U32 R21, RZ, RZ, 0x1 ;  /* 0x00000001ff157424 */ /* 0x000fe400078e00ff */
[----:B------:R-:W-:Y:S01]  /*7080*/  IMAD.MOV.U32 R4, RZ, RZ, R28 ;  /* 0x000000ffff047224 */ /* 0x000fe200078e001c */
[----:B------:R-:W-:Y:S02]  /*7090*/  SEL R5, R23, R6, !P3 ;  /* 0x0000000617057207 */ /* 0x000fe40005800000 */
[----:B------:R-:W-:-:S07]  /*70a0*/  SEL R6, R6, R23, !P3 ;  /* 0x0000001706067207 */ /* 0x000fce0005800000 */
.L_x_155:
[----:B------:R-:W-:Y:S02]  /*70b0*/  LOP3.LUT P0, RZ, R21, 0xff, RZ, 0xc0, !PT ;  /* 0x000000ff15ff7812 */ /* 0x000fe4000780c0ff */
[----:B------:R-:W-:-:S11]  /*70c0*/  LOP3.LUT R100, R100, 0x1, RZ, 0x3c, !PT ;  /* 0x0000000164647812 */ /* 0x000fd600078e3cff */
[----:B------:R-:W-:Y:S05]  /*70d0*/  @P0 BRA `(.L_x_158) ;  /* 0xffffffa400dc0947 */ /* 0x000fea000383ffff */
[----:B------:R-:W-:Y:S05]  /*70e0*/  EXIT ;  /* 0x000000000000794d */ /* 0x000fea0003800000 */
.L_x_18:
[----:B------:R-:W-:-:S08]  /*70f0*/  ISETP.NE.AND P0, PT, R22, RZ, PT ;  /* 0x000000ff1600720c */ /* 0x000fd00003f05270 */
[----:B--23-5:R-:W0:-:S00]  /*7100*/  USETMAXREG.DEALLOC.CTAPOOL 0x28 ;  /* 0x00000028000079c8 */ /* 0x02ce0000080e0500 */
[----:B------:R-:W-:Y:S05]  /*7110*/  @P0 EXIT ;  /* 0x000000000000094d */ /* 0x000fea0003800000 */
[----:B0-----:R-:W-:Y:S01]  /*7120*/  LOP3.LUT P0, RZ, R18, 0xff, RZ, 0xc0, !PT ;  /* 0x000000ff12ff7812 */ /* 0x001fe2000780c0ff */
[----:B------:R-:W-:Y:S02]  /*7130*/  IMAD.MOV.U32 R12, RZ, RZ, 0x1 ;  /* 0x00000001ff0c7424 */ /* 0x000fe400078e00ff */
[----:B------:R-:W-:-:S10]  /*7140*/  IMAD.MOV.U32 R13, RZ, RZ, RZ ;  /* 0x000000ffff0d7224 */ /* 0x000fd400078e00ff */
[----:B------:R-:W-:Y:S05]  /*7150*/  @!P0 BRA `(.L_x_159) ;  /* 0x0000000c00648947 */ /* 0x000fea0003800000 */
[----:B------:R-:W0:Y:S01]  /*7160*/  S2R R16, SR_CgaCtaId ;  /* 0x0000000000107919 */ /* 0x000e220000008800 */
[----:B------:R-:W-:Y:S01]  /*7170*/  LOP3.LUT P0, RZ, R10, 0x1f, RZ, 0xc0, !PT ;  /* 0x0000001f0aff7812 */ /* 0x000fe2000780c0ff */
[----:B------:R-:W-:Y:S01]  /*7180*/  ULDC UR5, c[0x0][0x758] ;  /* 0x0001d60000057ab9 */ /* 0x000fe20000000800 */
[----:B------:R-:W-:Y:S01]  /*7190*/  UMOV UR7, 0xffffffff ;  /* 0xffffffff00077882 */ /* 0x000fe20000000000 */
[----:B------:R-:W-:Y:S01]  /*71a0*/  BSSY B0, `(.L_x_159) ;  /* 0x00000d4000007945 */ /* 0x000fe20003800000 */
[----:B------:R-:W-:Y:S01]  /*71b0*/  USHF.L.U32 UR7, UR7, UR5, URZ ;  /* 0x0000000507077299 */ /* 0x000fe2000800063f */
[C---:B------:R-:W-:Y:S01]  /*71c0*/  ISETP.NE.AND P2, PT, R11.reuse, RZ, PT ;  /* 0x000000ff0b00720c */ /* 0x040fe20003f45270 */
[----:B------:R-:W-:Y:S01]  /*71d0*/  IMAD.MOV.U32 R15, RZ, RZ, 0x1 ;  /* 0x00000001ff0f7424 */ /* 0x000fe200078e00ff */
[----:B------:R-:W-:Y:S01]  /*71e0*/  ISETP.NE.OR P0, PT, R11, RZ, !P0 ;  /* 0x000000ff0b00720c */ /* 0x000fe20004705670 */
[----:B------:R-:W-:Y:S01]  /*71f0*/  IMAD.MOV.U32 R12, RZ, RZ, 0x1 ;  /* 0x00000001ff0c7424 */ /* 0x000fe200078e00ff */
[----:B------:R-:W-:Y:S01]  /*7200*/  LOP3.LUT R14, R7, 0x2, RZ, 0xfc, !PT ;  /* 0x00000002070e7812 */ /* 0x000fe200078efcff */
[----:B------:R-:W-:Y:S01]  /*7210*/  IMAD.MOV.U32 R13, RZ, RZ, RZ ;  /* 0x000000ffff0d7224 */ /* 0x000fe200078e00ff */
[----:B------:R-:W-:Y:S01]  /*7220*/  ULDC UR4, c[0x0][0x700] ;  /* 0x0001c00000047ab9 */ /* 0x000fe20000000800 */
[----:B------:R-:W-:Y:S01]  /*7230*/  UMOV UR8, 0x1 ;  /* 0x0000000100087882 */ /* 0x000fe20000000000 */
[----:B------:R-:W-:-:S02]  /*7240*/  UIADD3 UR29, UR6, 0x1, URZ ;  /* 0x00000001061d7890 */ /* 0x000fc4000fffe03f */
[----:B------:R-:W-:Y:S02]  /*7250*/  UIADD3 UR4, UR4, -0x1, URZ ;  /* 0xffffffff04047890 */ /* 0x000fe4000fffe03f */
[----:B------:R-:W-:Y:S02]  /*7260*/  USHF.L.U32 UR5, UR8, UR5, URZ ;  /* 0x0000000508057299 */ /* 0x000fe4000800063f */
[----:B------:R-:W-:Y:S01]  /*7270*/  ULOP3.LUT UR7, URZ, UR7, URZ, 0x33, !UPT ;  /* 0x000000073f077292 */ /* 0x000fe2000f8e333f */
[----:B------:R-:W-:Y:S01]  /*7280*/  ULDC.64 UR32, c[0x0][0x198] ;  /* 0x0000660000207ab9 */ /* 0x000fe20000000a00 */
[C---:B0-----:R-:W-:Y:S02]  /*7290*/  IMAD.SHL.U32 R10, R16.reuse, 0x2000, RZ ;  /* 0x00002000100a7824 */ /* 0x041fe400078e00ff */
[----:B------:R-:W-:-:S03]  /*72a0*/  IMAD.SHL.U32 R16, R16, 0x40, RZ ;  /* 0x0000004010107824 */ /* 0x000fc600078e00ff */
[----:B------:R-:W-:Y:S02]  /*72b0*/  LOP3.LUT R10, R10, 0x2000, RZ, 0xc0, !PT ;  /* 0x000020000a0a7812 */ /* 0x000fe400078ec0ff */
[----:B------:R-:W-:-:S03]  /*72c0*/  LOP3.LUT R16, R16, 0x40, RZ, 0xc0, !PT ;  /* 0x0000004010107812 */ /* 0x000fc600078ec0ff */
[----:B------:R-:W-:-:S07]  /*72d0*/  VIADD R17, R10, 0xa180 ;  /* 0x0000a1800a117836 */ /* 0x000fce0000000000 */
.L_x_171:
[----:B------:R-:W-:-:S03]  /*72e0*/  UMOV UR8, 0xffffffff ;  /* 0xffffffff00087882 */ /* 0x000fc60000000000 */
[----:B------:R-:W-:Y:S05]  /*72f0*/  BRA.DIV UR8, `(.L_x_160) ;  /* 0x0000001208dc7947 */ /* 0x000fea000b800000 */
[----:B------:R-:W-:-:S13]  /*7300*/  ELECT P1, URZ, PT ;  /* 0x00000000003f782f */ /* 0x000fda0003820000 */
.L_x_190:
[----:B------:R-:W0:Y:S01]  /*7310*/  LDC R10, c[0x0][0x604] ;  /* 0x00018100ff0a7b82 */ /* 0x000e220000000800 */
[----:B------:R-:W-:Y:S01]  /*7320*/  BSSY B1, `(.L_x_161) ;  /* 0x0000047000017945 */ /* 0x000fe20003800000 */
[----:B0-----:R-:W-:-:S13]  /*7330*/  ISETP.LT.OR P1, PT, R10, 0x1, !P1 ;  /* 0x000000010a00780c */ /* 0x001fda0004f21670 */
[----:B------:R-:W-:Y:S05]  /*7340*/  @P1 BRA `(.L_x_162) ;  /* 0x0000000400101947 */ /* 0x000fea0003800000 */
[----:B------:R-:W-:Y:S01]  /*7350*/  IMAD R19, R5, 0x80, R16 ;  /* 0x0000008005137824 */ /* 0x000fe200078e0210 */
[----:B------:R-:W-:Y:S01]  /*7360*/  CS2R R22, SRZ ;  /* 0x0000000000167805 */ /* 0x000fe2000001ff00 */
[----:B------:R-:W-:Y:S02]  /*7370*/  IMAD.SHL.U32 R26, R6, 0x40, RZ ;  /* 0x00000040061a7824 */ /* 0x000fe400078e00ff */
[----:B------:R-:W-:Y:S02]  /*7380*/  IMAD.U32 R24, RZ, RZ, UR29 ;  /* 0x0000001dff187e24 */ /* 0x000fe4000f8e00ff */
[----:B------:R-:W-:Y:S02]  /*7390*/  IMAD.MOV.U32 R5, RZ, RZ, R12 ;  /* 0x000000ffff057224 */ /* 0x000fe400078e000c */
[----:B------:R-:W-:Y:S02]  /*73a0*/  IMAD.MOV.U32 R10, RZ, RZ, R13 ;  /* 0x000000ffff0a7224 */ /* 0x000fe400078e000d */
[----:B------:R-:W-:-:S07]  /*73b0*/  IMAD.MOV.U32 R25, RZ, RZ, RZ ;  /* 0x000000ffff197224 */ /* 0x000fce00078e00ff */
.L_x_166:
[----:B------:R-:W0:Y:S01]  /*73c0*/  S2R R18, SR_CgaCtaId ;  /* 0x0000000000127919 */ /* 0x000e220000008800 */
[----:B------:R-:W-:-:S04]  /*73d0*/  MOV R11, 0x400 ;  /* 0x00000400000b7802 */ /* 0x000fc80000000f00 */
[----:B0-----:R-:W-:Y:S02]  /*73e0*/  LEA R21, R18, R11, 0x18 ;  /* 0x0000000b12157211 */ /* 0x001fe400078ec0ff */
[----:B------:R-:W-:Y:S01]  /*73f0*/  SHF.L.U32 R11, R5, 0x1f, RZ ;  /* 0x0000001f050b7819 */ /* 0x000fe200000006ff */
[----:B------:R-:W0:Y:S02]  /*7400*/  @!P2 LDC R18, c[0x0][0x640] ;  /* 0x00019000ff12ab82 */ /* 0x000e240000000800 */
[----:B------:R-:W-:-:S04]  /*7410*/  IMAD R20, R10, 0x8, R21 ;  /* 0x000000080a147824 */ /* 0x000fc800078e0215 */
[----:B------:R-:W1:Y:S02]  /*7420*/  SYNCS.PHASECHK.TRANS64.TRYWAIT P1, [R20+URZ+0x50], R11 ;  /* 0x0000500b140075a7 */ /* 0x000e64000802017f */
[----:B-1----:R-:W-:Y:S05]  /*7430*/  @!P1 BRA `(.L_x_163) ;  /* 0x0000001000ac9947 */ /* 0x002fea0003800000 */
.L_x_191:
[----:B-1----:R-:W-:Y:S01]  /*7440*/  PRMT R11, R14, 0x9910, RZ ;  /* 0x000099100e0b7816 */ /* 0x002fe200000000ff */
[----:B0-----:R0:W-:Y:S03]  /*7450*/  @!P2 SYNCS.ARRIVE.TRANS64 RZ, [R20+URZ], R18 ;  /* 0x0000001214ffa9a7 */ /* 0x0011e6000800003f */
[----:B------:R-:W-:-:S13]  /*7460*/  ISETP.NE.AND P1, PT, R11, 0x2, PT ;  /* 0x000000020b00780c */ /* 0x000fda0003f25270 */
[----:B0-----:R-:W-:Y:S05]  /*7470*/  @P1 BRA `(.L_x_164) ;  /* 0x0000000000041947 */ /* 0x001fea0003800000 */
[----:B------:R-:W-:Y:S01]  /*7480*/  BPT.TRAP 0x1 ;  /* 0x000000040000795c */ /* 0x000fe20000300000 */
.L_x_164:
[----:B------:R-:W-:Y:S05]  /*7490*/  @P0 BRA `(.L_x_165) ;  /* 0x0000000000040947 */ /* 0x000fea0003800000 */
[----:B------:R-:W-:Y:S01]  /*74a0*/  BPT.TRAP 0x1 ;  /* 0x000000040000795c */ /* 0x000fe20000300000 */
.L_x_165:
[C-C-:B------:R-:W-:Y:S01]  /*74b0*/  IMAD R11, R10.reuse, 0x1000, R21.reuse ;  /* 0x000010000a0b7824 */ /* 0x140fe200078e0215 */
[----:B------:R-:W-:Y:S01]  /*74c0*/  R2UR UR21, R21 ;  /* 0x00000000151572ca */ /* 0x000fe200000e0000 */
[----:B------:R-:W-:Y:S01]  /*74d0*/  IMAD R21, R10, 0x400, R21 ;  /* 0x000004000a157824 */ /* 0x000fe200078e0215 */
[----:B------:R-:W-:Y:S01]  /*74e0*/  R2UR UR17, R20 ;  /* 0x00000000141172ca */ /* 0x000fe200000e0000 */
[----:B------:R-:W-:Y:S01]  /*74f0*/  VIADD R24, R24, 0xffffffff ;  /* 0xffffffff18187836 */ /* 0x000fe20000000000 */
[----:B------:R-:W-:Y:S01]  /*7500*/  R2UR UR16, R11 ;  /* 0x000000000b1072ca */ /* 0x000fe200000e0000 */
[----:B------:R-:W-:Y:S01]  /*7510*/  IMAD R11, R10, 0x4000, R17 ;  /* 0x000040000a0b7824 */ /* 0x000fe200078e0211 */
[----:B------:R-:W-:Y:S01]  /*7520*/  R2UR UR8, R21 ;  /* 0x00000000150872ca */ /* 0x000fe200000e0000 */
[----:B------:R-:W-:Y:S01]  /*7530*/  UIADD3 UR14, UP0, UR32, 0xf0, URZ ;  /* 0x000000f0200e7890 */ /* 0x000fe2000ff1e03f */
[----:B------:R-:W-:Y:S01]  /*7540*/  R2UR UR20, R4 ;  /* 0x00000000041472ca */ /* 0x000fe200000e0000 */
[----:B------:R-:W-:Y:S01]  /*7550*/  UIADD3 UR22, UP1, UR32, 0x1f0, URZ ;  /* 0x000001f020167890 */ /* 0x000fe2000ff3e03f */
[----:B------:R-:W-:Y:S01]  /*7560*/  R2UR UR24, R11 ;  /* 0x000000000b1872ca */ /* 0x000fe200000e0000 */
[----:B------:R-:W-:Y:S01]  /*7570*/  UIADD3 UR34, UP2, UR32, 0x2f0, URZ ;  /* 0x000002f020227890 */ /* 0x000fe2000ff5e03f */
[----:B------:R-:W-:Y:S01]  /*7580*/  R2UR UR18, R23 ;  /* 0x00000000171272ca */ /* 0x000fe200000e0000 */
[----:B------:R-:W-:Y:S01]  /*7590*/  UIADD3.X UR15, URZ, UR33, URZ, UP0, !UPT ;  /* 0x000000213f0f7290 */ /* 0x000fe200087fe43f */
[----:B------:R-:W-:Y:S01]  /*75a0*/  R2UR UR19, R26 ;  /* 0x000000001a1372ca */ /* 0x000fe200000e0000 */
[----:B------:R-:W-:Y:S01]  /*75b0*/  UIADD3.X UR23, URZ, UR33, URZ, UP1, !UPT ;  /* 0x000000213f177290 */ /* 0x000fe20008ffe43f */
[----:B------:R-:W-:Y:S01]  /*75c0*/  R2UR UR11, R6 ;  /* 0x00000000060b72ca */ /* 0x000fe200000e0000 */
[----:B------:R-:W-:Y:S01]  /*75d0*/  UIADD3 UR16, UR16, 0x180, URZ ;  /* 0x0000018010107890 */ /* 0x000fe2000fffe03f */
[----:B------:R-:W-:Y:S01]  /*75e0*/  R2UR UR12, R25 ;  /* 0x00000000190c72ca */ /* 0x000fe200000e0000 */
[----:B------:R-:W-:Y:S01]  /*75f0*/  UIADD3 UR8, UR8, 0x32180, URZ ;  /* 0x0003218008087890 */ /* 0x000fe2000fffe03f */
[----:B------:R-:W-:Y:S01]  /*7600*/  R2UR UR26, R22 ;  /* 0x00000000161a72ca */ /* 0x000fe200000e0000 */
[----:B------:R-:W-:Y:S01]  /*7610*/  VIADD R10, R10, 0x1 ;  /* 0x000000010a0a7836 */ /* 0x000fe20000000000 */
[----:B------:R-:W-:Y:S01]  /*7620*/  R2UR UR27, R19 ;  /* 0x00000000131b72ca */ /* 0x000fe200000e0000 */
[----:B------:R-:W-:Y:S01]  /*7630*/  UIADD3.X UR35, URZ, UR33, URZ, UP2, !UPT ;  /* 0x000000213f237290 */ /* 0x000fe200097fe43f */
[----:B------:R-:W-:Y:S01]  /*7640*/  ISETP.GT.AND P4, PT, R24, 0x1, PT ;  /* 0x000000011800780c */ /* 0x000fe20003f84270 */
[----:B------:R-:W-:Y:S01]  /*7650*/  UIADD3 UR24, UR21, UR24, URZ ;  /* 0x0000001815187290 */ /* 0x000fe2000fffe03f */
[C---:B------:R-:W-:Y:S01]  /*7660*/  ISETP.NE.AND P1, PT, R10.reuse, 0xa, PT ;  /* 0x0000000a0a00780c */ /* 0x040fe20003f25270 */
[----:B------:R-:W-:Y:S01]  /*7670*/  UMOV UR30, 0x0 ;  /* 0x00000000001e7882 */ /* 0x000fe20000000000 */
[----:B------:R-:W-:Y:S01]  /*7680*/  UMOV UR31, 0x10000000 ;  /* 0x10000000001f7882 */ /* 0x000fe20000000000 */
[----:B------:R-:W-:Y:S01]  /*7690*/  UMOV UR10, URZ ;  /* 0x0000003f000a7c82 */ /* 0x000fe20008000000 */
[----:B------:R-:W-:Y:S01]  /*76a0*/  UMOV UR9, UR17 ;  /* 0x0000001100097c82 */ /* 0x000fe20008000000 */
[----:B------:R-:W-:Y:S01]  /*76b0*/  UMOV UR13, UR20 ;  /* 0x00000014000d7c82 */ /* 0x000fe20008000000 */
[----:B------:R0:W-:Y:S01]  /*76c0*/  UTMALDG.3D [UR16], [UR14], desc[UR30] ;  /* 0x00001e100e0075b4 */ /* 0x0001e20008011000 */
[----:B------:R-:W-:Y:S01]  /*76d0*/  UMOV UR21, 0x30000 ;  /* 0x0003000000157882 */ /* 0x000fe20000000000 */
[----:B------:R-:W-:Y:S01]  /*76e0*/  UMOV UR25, UR17 ;  /* 0x0000001100197c82 */ /* 0x000fe20008000000 */
[----:B------:R-:W-:Y:S01]  /*76f0*/  UMOV UR28, UR20 ;  /* 0x00000014001c7c82 */ /* 0x000fe20008000000 */
[----:B------:R-:W-:Y:S01]  /*7700*/  SEL R18, RZ, 0x1, P1 ;  /* 0x00000001ff127807 */ /* 0x000fe20000800000 */
[----:B------:R-:W-:Y:S01]  /*7710*/  VIADD R25, R25, 0x1 ;  /* 0x0000000119197836 */ /* 0x000fe20000000000 */
[----:B------:R-:W-:Y:S01]  /*7720*/  SEL R10, R10, RZ, P1 ;  /* 0x000000ff0a0a7207 */ /* 0x000fe20000800000 */
[----:B------:R-:W-:Y:S01]  /*7730*/  VIADD R23, R23, 0x40 ;  /* 0x0000004017177836 */ /* 0x000fe20000000000 */
[----:B------:R0:W-:Y:S01]  /*7740*/  UTMALDG.4D [UR8], [UR22], desc[UR30] ;  /* 0x00001e08160075b4 */ /* 0x0001e20008019000 */
[----:B------:R-:W-:Y:S01]  /*7750*/  LOP3.LUT R5, R5, R18, RZ, 0x3c, !PT ;  /* 0x0000001205057212 */ /* 0x000fe200078e3cff */
[----:B------:R-:W-:Y:S01]  /*7760*/  VIADD R22, R22, 0x80 ;  /* 0x0000008016167836 */ /* 0x000fe20000000000 */
[----:B------:R0:W-:Y:S02]  /*7770*/  UTMALDG.3D.MULTICAST [UR24], [UR34], UR21, desc[UR30] ;  /* 0x00001e18220073b4 */ /* 0x0001e40008011815 */
[----:B0-----:R-:W-:Y:S05]  /*7780*/  @P4 BRA `(.L_x_166) ;  /* 0xfffffffc000c4947 */ /* 0x001fea000383ffff */
.L_x_162:
[----:B------:R-:W-:Y:S05]  /*7790*/  BSYNC B1 ;  /* 0x0000000000017941 */ /* 0x000fea0003800000 */
.L_x_161:
[----:B------:R-:W-:Y:S01]  /*77a0*/  LOP3.LUT P5, RZ, R15, 0xff, RZ, 0xc0, !PT ;  /* 0x000000ff0fff7812 */ /* 0x000fe200078ac0ff */
[----:B------:R-:W-:Y:S01]  /*77b0*/  VIADD R6, R13, UR6 ;  /* 0x000000060d067c36 */ /* 0x000fe20008000000 */
[----:B------:R-:W-:Y:S01]  /*77c0*/  ULDC.64 UR8, c[0x0][0x750] ;  /* 0x0001d40000087ab9 */ /* 0x000fe20000000a00 */
[----:B------:R-:W-:Y:S01]  /*77d0*/  IMAD.U32 R11, RZ, RZ, UR6 ;  /* 0x00000006ff0b7e24 */ /* 0x000fe2000f8e00ff */
[----:B------:R-:W-:Y:S01]  /*77e0*/  UISETP.GE.U32.AND UP0, UPT, UR6, 0xa, UPT ;  /* 0x0000000a0600788c */ /* 0x000fe2000bf06070 */
[----:B------:R-:W-:Y:S01]  /*77f0*/  BSSY B1, `(.L_x_167) ;  /* 0x000006c000017945 */ /* 0x000fe20003800000 */
[----:B------:R-:W-:Y:S02]  /*7800*/  ISETP.GT.U32.AND P1, PT, R6, 0x9, PT ;  /* 0x000000090600780c */ /* 0x000fe40003f24070 */
[----:B------:R-:W-:Y:S02]  /*7810*/  PRMT R15, RZ, 0x7610, R15 ;  /* 0x00007610ff0f7816 */ /* 0x000fe4000000000f */
[----:B------:R-:W-:-:S02]  /*7820*/  ISETP.LT.U32.AND P1, PT, R11, 0xa, P1 ;  /* 0x0000000a0b00780c */ /* 0x000fc40000f21070 */
[----:B------:R-:W-:Y:S01]  /*7830*/  PLOP3.LUT P4, PT, PT, PT, UP0, 0x80, 0x0 ;  /* 0x000000000000781c */ /* 0x000fe20003f8f008 */
[----:B------:R-:W0:Y:S01]  /*7840*/  @P5 S2R R5, SR_CgaCtaId ;  /* 0x0000000000055919 */ /* 0x000e220000008800 */
[----:B------:R-:W-:-:S04]  /*7850*/  @P5 MOV R4, 0x400 ;  /* 0x0000040000045802 */ /* 0x000fc80000000f00 */
[----:B0-----:R-:W-:Y:S01]  /*7860*/  @P5 LEA R10, R5, R4, 0x18 ;  /* 0x00000004050a5211 */ /* 0x001fe200078ec0ff */
[----:B------:R-:W-:-:S03]  /*7870*/  IMAD.WIDE.U32 R4, R6, -0x33333333, RZ ;  /* 0xcccccccd06047825 */ /* 0x000fc600078e00ff */
[----:B------:R0:W-:Y:S01]  /*7880*/  @P5 SYNCS.ARRIVE.TRANS64.A1T0 RZ, [R10+URZ+0xd8], RZ ;  /* 0x0000d8ff0aff59a7 */ /* 0x0001e2000810003f */
[----:B------:R-:W-:Y:S01]  /*7890*/  IADD3 R2, P5, R2, R8, RZ ;  /* 0x0000000802027210 */ /* 0x000fe20007fbe0ff */
[----:B------:R-:W-:Y:S01]  /*78a0*/  IMAD.MOV.U32 R4, RZ, RZ, -0x1 ;  /* 0xffffffffff047424 */ /* 0x000fe200078e00ff */
[----:B------:R-:W-:Y:S02]  /*78b0*/  SHF.R.U32.HI R11, RZ, 0x3, R5 ;  /* 0x00000003ff0b7819 */ /* 0x000fe40000011605 */
[----:B------:R-:W-:Y:S01]  /*78c0*/  SEL R5, RZ, 0x1, !P1 ;  /* 0x00000001ff057807 */ /* 0x000fe20004800000 */
[----:B------:R-:W-:Y:S01]  /*78d0*/  IMAD.X R3, R3, 0x1, R0, P5 ;  /* 0x0000000103037824 */ /* 0x000fe200028e0600 */
[----:B------:R-:W-:Y:S01]  /*78e0*/  ISETP.GE.U32.AND P1, PT, R2, UR8, PT ;  /* 0x0000000802007c0c */ /* 0x000fe2000bf26070 */
[----:B------:R-:W-:Y:S01]  /*78f0*/  IMAD R13, R11, -0xa, R6 ;  /* 0xfffffff60b0d7824 */ /* 0x000fe200078e0206 */
[----:B------:R-:W-:Y:S01]  /*7900*/  LOP3.LUT R12, R12, R5, RZ, 0x3c, !PT ;  /* 0x000000050c0c7212 */ /* 0x000fe200078e3cff */
[----:B------:R-:W-:Y:S01]  /*7910*/  IMAD.MOV.U32 R6, RZ, RZ, -0x1 ;  /* 0xffffffffff067424 */ /* 0x000fe200078e00ff */
[----:B------:R-:W-:Y:S01]  /*7920*/  ISETP.GE.U32.AND.EX P1, PT, R3, UR9, PT, P1 ;  /* 0x0000000903007c0c */ /* 0x000fe2000bf26110 */
[----:B------:R-:W-:Y:S01]  /*7930*/  IMAD.MOV.U32 R5, RZ, RZ, -0x1 ;  /* 0xffffffffff057424 */ /* 0x000fe200078e00ff */
[----:B------:R-:W-:-:S02]  /*7940*/  @P4 LOP3.LUT R12, R12, 0x1, R11, 0x78, !PT ;  /* 0x000000010c0c4812 */ /* 0x000fc400078e780b */
[----:B0-----:R-:W-:-:S09]  /*7950*/  PRMT R10, RZ, 0x7610, R10 ;  /* 0x00007610ff0a7816 */ /* 0x001fd2000000000a */
[----:B------:R-:W-:Y:S05]  /*7960*/  @P1 BRA `(.L_x_168) ;  /* 0x0000000400501947 */ /* 0x000fea0003800000 */
[----:B------:R-:W0:Y:S01]  /*7970*/  S2R R6, SR_CTAID.X ;  /* 0x0000000000067919 */ /* 0x000e220000002500 */
[----:B------:R-:W-:Y:S01]  /*7980*/  ULDC.64 UR8, c[0x0][0x728] ;  /* 0x0001ca0000087ab9 */ /* 0x000fe20000000a00 */
[----:B------:R-:W-:Y:S01]  /*7990*/  ULDC UR11, c[0x0][0x730] ;  /* 0x0001cc00000b7ab9 */ /* 0x000fe20000000800 */
[----:B------:R-:W-:Y:S01]  /*79a0*/  ISETP.NE.U32.AND P1, PT, RZ, UR8, PT ;  /* 0x00000008ff007c0c */ /* 0x000fe2000bf25070 */
[----:B------:R-:W1:Y:S01]  /*79b0*/  S2R R19, SR_CTAID.Y ;  /* 0x0000000000137919 */ /* 0x000e620000002600 */
[----:B------:R-:W-:Y:S01]  /*79c0*/  ULDC UR12, c[0x0][0x150] ;  /* 0x00005400000c7ab9 */ /* 0x000fe20000000800 */
[----:B------:R-:W-:Y:S01]  /*79d0*/  IMAD.MOV.U32 R4, RZ, RZ, R2 ;  /* 0x000000ffff047224 */ /* 0x000fe200078e0002 */
[----:B------:R-:W-:Y:S01]  /*79e0*/  ISETP.NE.AND.EX P1, PT, RZ, UR9, PT, P1 ;  /* 0x00000009ff007c0c */ /* 0x000fe2000bf25310 */
[----:B------:R-:W-:Y:S01]  /*79f0*/  IMAD.MOV.U32 R5, RZ, RZ, R3 ;  /* 0x000000ffff057224 */ /* 0x000fe200078e0003 */
[----:B0-----:R-:W-:-:S11]  /*7a00*/  I2FP.F32.U32 R20, R6 ;  /* 0x0000000600147245 */ /* 0x001fd60000201000 */
[----:B------:R-:W-:Y:S05]  /*7a10*/  @!P1 BRA `(.L_x_169) ;  /* 0x0000000000289947 */ /* 0x000fea0003800000 */
[----:B------:R-:W-:Y:S02]  /*7a20*/  ULDC UR10, c[0x0][0x734] ;  /* 0x0001cd00000a7ab9 */ /* 0x000fe40000000800 */
[----:B------:R-:W-:-:S05]  /*7a30*/  IADD3 R5, P1, R2, UR10, RZ ;  /* 0x0000000a02057c10 */ /* 0x000fca000ff3e0ff */
[----:B------:R-:W-:-:S04]  /*7a40*/  IMAD.X R21, RZ, RZ, R3, P1 ;  /* 0x000000ffff157224 */ /* 0x000fc800008e0603 */
[----:B------:R-:W-:-:S04]  /*7a50*/  IMAD.WIDE.U32 R10, R21, UR8, RZ ;  /* 0x00000008150a7c25 */ /* 0x000fc8000f8e00ff */
[----:B------:R-:W-:-:S04]  /*7a60*/  IMAD.WIDE.U32 R10, P1, R5, UR9, R10 ;  /* 0x00000009050a7c25 */ /* 0x000fc8000f82000a */
[----:B------:R-:W-:-:S04]  /*7a70*/  IMAD.WIDE.U32 R4, R5, UR8, RZ ;  /* 0x0000000805047c25 */ /* 0x000fc8000f8e00ff */
[----:B------:R-:W-:Y:S01]  /*7a80*/  IMAD.MOV.U32 R4, RZ, RZ, R11 ;  /* 0x000000ffff047224 */ /* 0x000fe200078e000b */
[----:B------:R-:W-:Y:S01]  /*7a90*/  IADD3 RZ, P4, R5, R10, RZ ;  /* 0x0000000a05ff7210 */ /* 0x000fe20007f9e0ff */
[----:B------:R-:W-:-:S04]  /*7aa0*/  IMAD.X R5, RZ, RZ, RZ, P1 ;  /* 0x000000ffff057224 */ /* 0x000fc800008e06ff */
[----:B------:R-:W-:-:S08]  /*7ab0*/  IMAD.WIDE.U32.X R4, R21, UR9, R4, P4 ;  /* 0x0000000915047c25 */ /* 0x000fd0000a0e0404 */
.L_x_169:
[--C-:B------:R-:W-:Y:S01]  /*7ac0*/  SHF.R.U64 R18, R4, UR11, R5.reuse ;  /* 0x0000000b04127c19 */ /* 0x100fe20008001205 */
[----:B------:R-:W-:Y:S01]  /*7ad0*/  FMUL R20, R20, UR12 ;  /* 0x0000000c14147c20 */ /* 0x000fe20008400000 */
[----:B------:R-:W0:Y:S01]  /*7ae0*/  LDC R21, c[0x0][0x144] ;  /* 0x00005100ff157b82 */ /* 0x000e220000000800 */
[----:B-1----:R-:W-:Y:S01]  /*7af0*/  I2FP.F32.U32 R10, R19 ;  /* 0x00000013000a7245 */ /* 0x002fe20000201000 */
[----:B------:R-:W-:Y:S01]  /*7b00*/  ULDC UR10, c[0x0][0x154] ;  /* 0x00005500000a7ab9 */ /* 0x000fe20000000800 */
[----:B------:R-:W-:Y:S01]  /*7b10*/  SHF.R.U32.HI R4, RZ, UR11, R5 ;  /* 0x0000000bff047c19 */ /* 0x000fe20008011605 */
[----:B------:R-:W-:Y:S01]  /*7b20*/  ULDC.64 UR8, c[0x0][0x720] ;  /* 0x0001c80000087ab9 */ /* 0x000fe20000000a00 */
[----:B------:R-:W-:Y:S01]  /*7b30*/  IADD3 R5, P1, RZ, -R18, RZ ;  /* 0x80000012ff057210 */ /* 0x000fe20007f3e0ff */
[----:B------:R-:W1:Y:S01]  /*7b40*/  F2I.U32.TRUNC.NTZ R20, R20 ;  /* 0x0000001400147305 */ /* 0x000e62000020f000 */
[----:B------:R-:W-:Y:S01]  /*7b50*/  FMUL R10, R10, UR10 ;  /* 0x0000000a0a0a7c20 */ /* 0x000fe20008400000 */
[----:B------:R-:W2:Y:S01]  /*7b60*/  LDC R22, c[0x0][0x148] ;  /* 0x00005200ff167b82 */ /* 0x000ea20000000800 */
[----:B------:R-:W-:Y:S01]  /*7b70*/  ULDC.64 UR10, c[0x0][0x740] ;  /* 0x0001d000000a7ab9 */ /* 0x000fe20000000a00 */
[----:B------:R-:W-:Y:S01]  /*7b80*/  IMAD.X R4, RZ, RZ, ~R4, P1 ;  /* 0x000000ffff047224 */ /* 0x000fe200008e0e04 */
[----:B------:R-:W-:-:S03]  /*7b90*/  ISETP.NE.U32.AND P1, PT, RZ, UR10, PT ;  /* 0x0000000aff007c0c */ /* 0x000fc6000bf25070 */
[----:B------:R-:W-:Y:S01]  /*7ba0*/  IMAD R4, R4, UR8, RZ ;  /* 0x0000000804047c24 */ /* 0x000fe2000f8e02ff */
[----:B------:R-:W3:Y:S01]  /*7bb0*/  F2I.U32.TRUNC.NTZ R10, R10 ;  /* 0x0000000a000a7305 */ /* 0x000ee2000020f000 */
[----:B------:R-:W-:Y:S02]  /*7bc0*/  ISETP.NE.AND.EX P1, PT, RZ, UR11, PT, P1 ;  /* 0x0000000bff007c0c */ /* 0x000fe4000bf25310 */
[C---:B------:R-:W-:Y:S02]  /*7bd0*/  IMAD R11, R5.reuse, UR9, R4 ;  /* 0x00000009050b7c24 */ /* 0x040fe4000f8e0204 */
[----:B------:R-:W-:Y:S01]  /*7be0*/  IMAD.WIDE.U32 R4, R5, UR8, R2 ;  /* 0x0000000805047c25 */ /* 0x000fe2000f8e0002 */
[----:B------:R-:W-:-:S03]  /*7bf0*/  ULDC UR8, c[0x0][0x718] ;  /* 0x0001c60000087ab9 */ /* 0x000fc60000000800 */
[----:B-1----:R-:W-:Y:S02]  /*7c00*/  IMAD.MOV R20, RZ, RZ, -R20 ;  /* 0x000000ffff147224 */ /* 0x002fe400078e0a14 */
[----:B------:R-:W-:Y:S02]  /*7c10*/  IMAD.IADD R5, R5, 0x1, R11 ;  /* 0x0000000105057824 */ /* 0x000fe400078e020b */
[----:B0-----:R-:W-:-:S03]  /*7c20*/  IMAD R6, R21, R20, R6 ;  /* 0x0000001415067224 */ /* 0x001fc600078e0206 */
[--C-:B------:R-:W-:Y:S01]  /*7c30*/  SHF.R.U64 R20, R4, UR8, R5.reuse ;  /* 0x0000000804147c19 */ /* 0x100fe20008001205 */
[----:B---3--:R-:W-:Y:S01]  /*7c40*/  IMAD.MOV R4, RZ, RZ, -R10 ;  /* 0x000000ffff047224 */ /* 0x008fe200078e0a0a */
[----:B------:R-:W-:Y:S01]  /*7c50*/  SHF.R.U32.HI R5, RZ, UR8, R5 ;  /* 0x00000008ff057c19 */ /* 0x000fe20008011605 */
[----:B------:R-:W-:Y:S02]  /*7c60*/  ULDC UR8, c[0x0][0x708] ;  /* 0x0001c20000087ab9 */ /* 0x000fe40000000800 */
[----:B--2---:R-:W-:Y:S01]  /*7c70*/  @P3 IMAD R6, R22, R4, R19 ;  /* 0x0000000416063224 */ /* 0x004fe200078e0213 */
[--C-:B------:R-:W-:Y:S02]  /*7c80*/  SHF.R.U64 R22, R20, UR8, R5.reuse ;  /* 0x0000000814167c19 */ /* 0x100fe40008001205 */
[----:B------:R-:W-:Y:S01]  /*7c90*/  SHF.R.U32.HI R5, RZ, UR8, R5 ;  /* 0x00000008ff057c19 */ /* 0x000fe20008011605 */
[----:B------:R-:W-:-:S03]  /*7ca0*/  ULDC UR8, c[0x0][0x758] ;  /* 0x0001d60000087ab9 */ /* 0x000fc60000000800 */
[--C-:B------:R-:W-:Y:S02]  /*7cb0*/  SHF.R.U64 R19, R22, UR8, R5.reuse ;  /* 0x0000000816137c19 */ /* 0x100fe40008001205 */
[----:B------:R-:W-:-:S03]  /*7cc0*/  SHF.R.U32.HI R21, RZ, UR8, R5 ;  /* 0x00000008ff157c19 */ /* 0x000fc60008011605 */
[----:B------:R-:W-:Y:S02]  /*7cd0*/  IMAD.MOV.U32 R10, RZ, RZ, R19 ;  /* 0x000000ffff0a7224 */ /* 0x000fe400078e0013 */
[----:B------:R-:W-:Y:S01]  /*7ce0*/  IMAD.MOV.U32 R5, RZ, RZ, R21 ;  /* 0x000000ffff057224 */ /* 0x000fe200078e0015 */
[----:B------:R-:W-:Y:S06]  /*7cf0*/  @!P1 BRA `(.L_x_170) ;  /* 0x00000000002c9947 */ /* 0x000fec0003800000 */
        /* <DEDUP_REMOVED lines=9> */
[----:B------:R-:W-:-:S04]  /*7d90*/  IMAD.WIDE.U32.X R4, R21, UR11, R4, P4 ;  /* 0x0000000b15047c25 */ /* 0x000fc8000a0e0404 */
[----:B------:R-:W-:-:S07]  /*7da0*/  IMAD.MOV.U32 R10, RZ, RZ, R4 ;  /* 0x000000ffff0a7224 */ /* 0x000fce00078e0004 */
.L_x_170:
[----:B------:R-:W-:Y:S01]  /*7db0*/  ULDC UR8, c[0x0][0x748] ;  /* 0x0001d20000087ab9 */ /* 0x000fe20000000800 */
[----:B------:R-:W-:Y:S01]  /*7dc0*/  LOP3.LUT R4, R22, UR7, RZ, 0xc0, !PT ;  /* 0x0000000716047c12 */ /* 0x000fe2000f8ec0ff */
[----:B------:R-:W-:Y:S01]  /*7dd0*/  ULDC UR9, c[0x0][0x710] ;  /* 0x0001c40000097ab9 */ /* 0x000fe20000000800 */
[----:B------:R-:W-:Y:S01]  /*7de0*/  SHF.R.U64 R5, R10, UR8, R5 ;  /* 0x000000080a057c19 */ /* 0x000fe20008001205 */
[----:B------:R-:W-:Y:S01]  /*7df0*/  ULDC UR8, c[0x0][0x738] ;  /* 0x0001ce0000087ab9 */ /* 0x000fe20000000800 */
[----:B------:R-:W-:-:S03]  /*7e00*/  LOP3.LUT R20, R20, UR4, RZ, 0xc0, !PT ;  /* 0x0000000414147c12 */ /* 0x000fc6000f8ec0ff */
[----:B------:R-:W-:Y:S02]  /*7e10*/  IMAD.MOV R10, RZ, RZ, -R5 ;  /* 0x000000ffff0a7224 */ /* 0x000fe400078e0a05 */
[----:B------:R-:W-:Y:S02]  /*7e20*/  IMAD R5, R5, UR5, R4 ;  /* 0x0000000505057c24 */ /* 0x000fe4000f8e0204 */
[----:B------:R-:W-:Y:S01]  /*7e30*/  IMAD R19, R10, UR8, R19 ;  /* 0x000000080a137c24 */ /* 0x000fe2000f8e0213 */
[----:B------:R-:W-:Y:S01]  /*7e40*/  ULDC UR8, c[0x0][0x700] ;  /* 0x0001c00000087ab9 */ /* 0x000fe20000000800 */
[----:B------:R-:W-:Y:S02]  /*7e50*/  IMAD R6, R5, UR9, R6 ;  /* 0x0000000905067c24 */ /* 0x000fe4000f8e0206 */
[----:B------:R-:W-:Y:S02]  /*7e60*/  IMAD R19, R19, UR8, R20 ;  /* 0x0000000813137c24 */ /* 0x000fe4000f8e0214 */
[----:B------:R-:W-:-:S02]  /*7e70*/  IMAD.MOV.U32 R10, RZ, RZ, 0x1 ;  /* 0x00000001ff0a7424 */ /* 0x000fc400078e00ff */
[----:B------:R-:W-:Y:S01]  /*7e80*/  IMAD.MOV.U32 R4, RZ, RZ, R18 ;  /* 0x000000ffff047224 */ /* 0x000fe200078e0012 */
[----:B------:R-:W-:Y:S02]  /*7e90*/  SEL R5, R19, R6, !P3 ;  /* 0x0000000613057207 */ /* 0x000fe40005800000 */
[----:B------:R-:W-:-:S07]  /*7ea0*/  SEL R6, R6, R19, !P3 ;  /* 0x0000001306067207 */ /* 0x000fce0005800000 */
.L_x_168:
[----:B------:R-:W-:Y:S05]  /*7eb0*/  BSYNC B1 ;  /* 0x0000000000017941 */ /* 0x000fea0003800000 */
.L_x_167:
[----:B------:R-:W-:-:S13]  /*7ec0*/  LOP3.LUT P1, RZ, R10, 0xff, RZ, 0xc0, !PT ;  /* 0x000000ff0aff7812 */ /* 0x000fda000782c0ff */
[----:B------:R-:W-:Y:S05]  /*7ed0*/  @P1 BRA `(.L_x_171) ;  /* 0xfffffff400001947 */ /* 0x000fea000383ffff */
[----:B------:R-:W-:Y:S05]  /*7ee0*/  BSYNC B0 ;  /* 0x0000000000007941 */ /* 0x000fea0003800000 */
.L_x_159:
[----:B------:R-:W-:-:S03]  /*7ef0*/  UMOV UR8, 0xffffffff ;  /* 0xffffffff00087882 */ /* 0x000fc60000000000 */
[----:B------:R-:W-:Y:S05]  /*7f00*/  BRA.DIV UR8, `(.L_x_172) ;  /* 0x0000000a080c7947 */ /* 0x000fea000b800000 */
[----:B------:R-:W-:-:S13]  /*7f10*/  ELECT P0, URZ, PT ;  /* 0x00000000003f782f */ /* 0x000fda0003800000 */
.L_x_194:
[----:B------:R-:W-:Y:S04]  /*7f20*/  BSSY B0, `(.L_x_173) ;  /* 0x0000061000007945 */ /* 0x000fe80003800000 */
[----:B------:R-:W-:Y:S05]  /*7f30*/  @!P0 BRA `(.L_x_174) ;  /* 0x00000004007c8947 */ /* 0x000fea0003800000 */
[----:B------:R-:W-:-:S04]  /*7f40*/  LOP3.LUT R7, R7, 0x2, RZ, 0xfc, !PT ;  /* 0x0000000207077812 */ /* 0x000fc800078efcff */
[----:B------:R-:W-:-:S13]  /*7f50*/  ISETP.NE.AND P0, PT, R7, 0x3, PT ;  /* 0x000000030700780c */ /* 0x000fda0003f05270 */
[----:B------:R-:W-:Y:S05]  /*7f60*/  @!P0 BRA `(.L_x_175) ;  /* 0x0000000000048947 */ /* 0x000fea0003800000 */
[----:B------:R-:W-:Y:S01]  /*7f70*/  BPT.TRAP 0x1 ;  /* 0x000000040000795c */ /* 0x000fe20000300000 */
.L_x_175:
[----:B------:R-:W0:Y:S01]  /*7f80*/  S2R R3, SR_CgaCtaId ;  /* 0x0000000000037919 */ /* 0x000e220000008800 */
[----:B------:R-:W-:Y:S02]  /*7f90*/  MOV R0, 0x400 ;  /* 0x0000040000007802 */ /* 0x000fe40000000f00 */
[----:B------:R-:W-:Y:S02]  /*7fa0*/  SHF.L.U32 R2, R12, 0x1f, RZ ;  /* 0x0000001f0c027819 */ /* 0x000fe400000006ff */
[----:B0-----:R-:W-:-:S05]  /*7fb0*/  LEA R0, R3, R0, 0x18 ;  /* 0x0000000003007211 */ /* 0x001fca00078ec0ff */
[----:B------:R-:W-:-:S04]  /*7fc0*/  VIADD R0, R0, 0x50 ;  /* 0x0000005000007836 */ /* 0x000fc80000000000 */
[C---:B------:R-:W-:Y:S02]  /*7fd0*/  IMAD R5, R13.reuse, 0x8, R0 ;  /* 0x000000080d057824 */ /* 0x040fe400078e0200 */
[----:B------:R-:W-:Y:S02]  /*7fe0*/  VIADD R13, R13, 0x1 ;  /* 0x000000010d0d7836 */ /* 0x000fe40000000000 */
[----:B------:R-:W0:Y:S03]  /*7ff0*/  SYNCS.PHASECHK.TRANS64.TRYWAIT P0, [R5+URZ], R2 ;  /* 0x00000002050075a7 */ /* 0x000e26000800017f */
[----:B------:R-:W-:-:S04]  /*8000*/  ISETP.NE.AND P1, PT, R13, 0xa, PT ;  /* 0x0000000a0d00780c */ /* 0x000fc80003f25270 */
[----:B------:R-:W-:Y:S02]  /*8010*/  SEL R3, RZ, 0x1, P1 ;  /* 0x00000001ff037807 */ /* 0x000fe40000800000 */
[----:B------:R-:W-:Y:S02]  /*8020*/  SEL R13, R13, RZ, P1 ;  /* 0x000000ff0d0d7207 */ /* 0x000fe40000800000 */
[----:B------:R-:W-:-:S03]  /*8030*/  LOP3.LUT R12, R12, R3, RZ, 0x3c, !PT ;  /* 0x000000030c0c7212 */ /* 0x000fc600078e3cff */
[----:B------:R-:W-:Y:S01]  /*8040*/  IMAD R7, R13, 0x8, R0 ;  /* 0x000000080d077824 */ /* 0x000fe200078e0200 */
[----:B------:R-:W-:Y:S01]  /*8050*/  SHF.L.U32 R4, R12, 0x1f, RZ ;  /* 0x0000001f0c047819 */ /* 0x000fe200000006ff */
[----:B0-----:R-:W-:Y:S06]  /*8060*/  @!P0 BRA `(.L_x_176) ;  /* 0x0000000400d88947 */ /* 0x001fec0003800000 */
.L_x_195:
[----:B------:R-:W1:Y:S01]  /*8070*/  SYNCS.PHASECHK.TRANS64.TRYWAIT P0, [R7+URZ], R4 ;  /* 0x00000004070075a7 */ /* 0x000e62000800017f */
[----:B0-----:R-:W-:-:S05]  /*8080*/  VIADD R2, R13, 0x1 ;  /* 0x000000010d027836 */ /* 0x001fca0000000000 */
[----:B------:R-:W-:-:S04]  /*8090*/  ISETP.NE.AND P1, PT, R2, 0xa, PT ;  /* 0x0000000a0200780c */ /* 0x000fc80003f25270 */
[----:B------:R-:W-:Y:S02]  /*80a0*/  SEL R3, RZ, 0x1, P1 ;  /* 0x00000001ff037807 */ /* 0x000fe40000800000 */
[----:B------:R-:W-:Y:S02]  /*80b0*/  SEL R9, R2, RZ, P1 ;  /* 0x000000ff02097207 */ /* 0x000fe40000800000 */
[----:B------:R-:W-:-:S03]  /*80c0*/  LOP3.LUT R12, R12, R3, RZ, 0x3c, !PT ;  /* 0x000000030c0c7212 */ /* 0x000fc600078e3cff */
[----:B------:R-:W-:Y:S01]  /*80d0*/  IMAD R6, R9, 0x8, R0 ;  /* 0x0000000809067824 */ /* 0x000fe200078e0200 */
[----:B------:R-:W-:Y:S01]  /*80e0*/  SHF.L.U32 R5, R12, 0x1f, RZ ;  /* 0x0000001f0c057819 */ /* 0x000fe200000006ff */
[----:B-1----:R-:W-:Y:S06]  /*80f0*/  @!P0 BRA `(.L_x_177) ;  /* 0x0000000400c88947 */ /* 0x002fec0003800000 */
.L_x_196:
[----:B------:R-:W1:Y:S01]  /*8100*/  SYNCS.PHASECHK.TRANS64.TRYWAIT P0, [R6+URZ], R5 ;  /* 0x00000005060075a7 */ /* 0x000e62000800017f */
[----:B------:R-:W-:-:S05]  /*8110*/  VIADD R2, R9, 0x1 ;  /* 0x0000000109027836 */ /* 0x000fca0000000000 */
[----:B------:R-:W-:-:S04]  /*8120*/  ISETP.NE.AND P1, PT, R2, 0xa, PT ;  /* 0x0000000a0200780c */ /* 0x000fc80003f25270 */
[----:B------:R-:W-:Y:S02]  /*8130*/  SEL R3, RZ, 0x1, P1 ;  /* 0x00000001ff037807 */ /* 0x000fe40000800000 */
[----:B0-----:R-:W-:Y:S02]  /*8140*/  SEL R7, R2, RZ, P1 ;  /* 0x000000ff02077207 */ /* 0x001fe40000800000 */
[----:B------:R-:W-:-:S03]  /*8150*/  LOP3.LUT R12, R12, R3, RZ, 0x3c, !PT ;  /* 0x000000030c0c7212 */ /* 0x000fc600078e3cff */
[----:B------:R-:W-:Y:S01]  /*8160*/  IMAD R9, R7, 0x8, R0 ;  /* 0x0000000807097824 */ /* 0x000fe200078e0200 */
[----:B------:R-:W-:Y:S01]  /*8170*/  SHF.L.U32 R4, R12, 0x1f, RZ ;  /* 0x0000001f0c047819 */ /* 0x000fe200000006ff */
[----:B-1----:R-:W-:Y:S06]  /*8180*/  @!P0 BRA `(.L_x_178) ;  /* 0x0000000400b88947 */ /* 0x002fec0003800000 */
.L_x_197:
[----:B------:R-:W1:Y:S01]  /*8190*/  SYNCS.PHASECHK.TRANS64.TRYWAIT P0, [R9+URZ], R4 ;  /* 0x00000004090075a7 */ /* 0x000e62000800017f */
[----:B------:R-:W-:-:S05]  /*81a0*/  VIADD R2, R7, 0x1 ;  /* 0x0000000107027836 */ /* 0x000fca0000000000 */
[----:B------:R-:W-:-:S04]  /*81b0*/  ISETP.NE.AND P1, PT, R2, 0xa, PT ;  /* 0x0000000a0200780c */ /* 0x000fc80003f25270 */
[----:B------:R-:W-:Y:S02]  /*81c0*/  SEL R3, RZ, 0x1, P1 ;  /* 0x00000001ff037807 */ /* 0x000fe40000800000 */
[----:B------:R-:W-:Y:S02]  /*81d0*/  SEL R7, R2, RZ, P1 ;  /* 0x000000ff02077207 */ /* 0x000fe40000800000 */
[----:B------:R-:W-:-:S03]  /*81e0*/  LOP3.LUT R12, R12, R3, RZ, 0x3c, !PT ;  /* 0x000000030c0c7212 */ /* 0x000fc600078e3cff */
[----:B0-----:R-:W-:Y:S01]  /*81f0*/  IMAD R6, R7, 0x8, R0 ;  /* 0x0000000807067824 */ /* 0x001fe200078e0200 */
[----:B------:R-:W-:Y:S01]  /*8200*/  SHF.L.U32 R5, R12, 0x1f, RZ ;  /* 0x0000001f0c057819 */ /* 0x000fe200000006ff */
[----:B-1----:R-:W-:Y:S06]  /*8210*/  @!P0 BRA `(.L_x_179) ;  /* 0x0000000400a88947 */ /* 0x002fec0003800000 */
.L_x_198:
        /* <DEDUP_REMOVED lines=9> */
.L_x_199:
        /* <DEDUP_REMOVED lines=9> */
.L_x_200:
        /* <DEDUP_REMOVED lines=9> */
.L_x_201:
        /* <DEDUP_REMOVED lines=9> */
.L_x_202:
[----:B------:R-:W1:Y:S01]  /*8460*/  SYNCS.PHASECHK.TRANS64.TRYWAIT P0, [R6+URZ], R5 ;  /* 0x00000005060075a7 */ /* 0x000e62000800017f */
[----:B------:R-:W-:-:S05]  /*8470*/  VIADD R2, R7, 0x1 ;  /* 0x0000000107027836 */ /* 0x000fca0000000000 */
[----:B------:R-:W-:-:S04]  /*8480*/  ISETP.NE.AND P1, PT, R2, 0xa, PT ;  /* 0x0000000a0200780c */ /* 0x000fc80003f25270 */
[----:B0-----:R-:W-:Y:S02]  /*8490*/  SEL R4, RZ, 0x1, P1 ;  /* 0x00000001ff047807 */ /* 0x001fe40000800000 */
[----:B------:R-:W-:Y:S02]  /*84a0*/  SEL R3, R2, RZ, P1 ;  /* 0x000000ff02037207 */ /* 0x000fe40000800000 */
[----:B------:R-:W-:Y:S01]  /*84b0*/  LOP3.LUT R4, R11, R4, RZ, 0x3c, !PT ;  /* 0x000000040b047212 */ /* 0x000fe200078e3cff */
[----:B-1----:R-:W-:Y:S06]  /*84c0*/  @!P0 BRA `(.L_x_184) ;  /* 0x0000000400608947 */ /* 0x002fec0003800000 */
.L_x_203:
[----:B------:R-:W-:Y:S01]  /*84d0*/  IMAD R3, R3, 0x8, R0 ;  /* 0x0000000803037824 */ /* 0x000fe200078e0200 */
[----:B------:R-:W-:-:S07]  /*84e0*/  SHF.L.U32 R0, R4, 0x1f, RZ ;  /* 0x0000001f04007819 */ /* 0x000fce00000006ff */
.L_x_185:
[----:B-1----:R1:W2:Y:S02]  /*84f0*/  SYNCS.PHASECHK.TRANS64.TRYWAIT P0, [R3+URZ], R0 ;  /* 0x00000000030075a7 */ /* 0x0022a4000800017f */
[----:B--2---:R-:W-:Y:S05]  /*8500*/  @!P0 NANOSLEEP.SYNCS 0x989680 ;  /* 0x009896800000895d */ /* 0x004fea0003900000 */
[----:B------:R-:W2:Y:S02]  /*8510*/  @!P0 SYNCS.PHASECHK.TRANS64 P0, [R3+URZ], R0 ;  /* 0x00000000030085a7 */ /* 0x000ea4000800007f */
[----:B--2---:R-:W-:Y:S05]  /*8520*/  @!P0 BRA `(.L_x_185) ;  /* 0xfffffffc00f08947 */ /* 0x004fea000383ffff */
.L_x_174:
[----:B------:R-:W-:Y:S05]  /*8530*/  BSYNC B0 ;  /* 0x0000000000007941 */ /* 0x000fea0003800000 */
.L_x_173:
[----:B------:R-:W-:Y:S05]  /*8540*/  EXIT ;  /* 0x000000000000794d */ /* 0x000fea0003800000 */
.L_x_20:
[----:B0-----:R-:W-:-:S04]  /*8550*/  IMAD.U32 R22, RZ, RZ, UR12 ;  /* 0x0000000cff167e24 */ /* 0x001fc8000f8e00ff */
[----:B------:R0:W1:Y:S03]  /*8560*/  SYNCS.PHASECHK.TRANS64.TRYWAIT P0, [R22+URZ+-0x8], R21 ;  /* 0xfffff815160075a7 */ /* 0x000066000800017f */
[----:B-1----:R-:W-:Y:S05]  /*8570*/  @!P0 NANOSLEEP.SYNCS 0x989680 ;  /* 0x009896800000895d */ /* 0x002fea0003900000 */
[----:B------:R-:W1:Y:S02]  /*8580*/  @!P0 SYNCS.PHASECHK.TRANS64 P0, [R22+URZ+-0x8], R21 ;  /* 0xfffff815160085a7 */ /* 0x000e64000800007f */
[----:B-1----:R-:W-:Y:S05]  /*8590*/  @!P0 BRA `(.L_x_20) ;  /* 0xfffffffc00ec8947 */ /* 0x002fea000383ffff */
[----:B------:R-:W-:Y:S05]  /*85a0*/  BRA `(.L_x_186) ;  /* 0xffffff9000bc7947 */ /* 0x000fea000383ffff */
.L_x_25:
[----:B-1----:R-:W-:-:S04]  /*85b0*/  IMAD.U32 R88, RZ, RZ, UR8 ;  /* 0x00000008ff587e24 */ /* 0x002fc8000f8e00ff */
[----:B------:R1:W4:Y:S03]  /*85c0*/  SYNCS.PHASECHK.TRANS64.TRYWAIT P0, [R88+URZ], R23 ;  /* 0x00000017580075a7 */ /* 0x000326000800017f */
[----:B----4-:R-:W-:Y:S05]  /*85d0*/  @!P0 NANOSLEEP.SYNCS 0x989680 ;  /* 0x009896800000895d */ /* 0x010fea0003900000 */
[----:B------:R-:W4:Y:S02]  /*85e0*/  @!P0 SYNCS.PHASECHK.TRANS64 P0, [R88+URZ], R23 ;  /* 0x00000017580085a7 */ /* 0x000f24000800007f */
[----:B----4-:R-:W-:Y:S05]  /*85f0*/  @!P0 BRA `(.L_x_25) ;  /* 0xfffffffc00ec8947 */ /* 0x010fea000383ffff */
[----:B------:R-:W-:Y:S05]  /*8600*/  BRA `(.L_x_24) ;  /* 0xffffff9400687947 */ /* 0x000fea000383ffff */
.L_x_29:
[----:B0-----:R-:W-:-:S04]  /*8610*/  IMAD.U32 R22, RZ, RZ, UR12 ;  /* 0x0000000cff167e24 */ /* 0x001fc8000f8e00ff */
[----:B------:R0:W1:Y:S03]  /*8620*/  SYNCS.PHASECHK.TRANS64.TRYWAIT P0, [R22+URZ+0x8], R21 ;  /* 0x00000815160075a7 */ /* 0x000066000800017f */
[----:B-1----:R-:W-:Y:S05]  /*8630*/  @!P0 NANOSLEEP.SYNCS 0x989680 ;  /* 0x009896800000895d */ /* 0x002fea0003900000 */
[----:B------:R-:W1:Y:S02]  /*8640*/  @!P0 SYNCS.PHASECHK.TRANS64 P0, [R22+URZ+0x8], R21 ;  /* 0x00000815160085a7 */ /* 0x000e64000800007f */
[----:B-1----:R-:W-:Y:S05]  /*8650*/  @!P0 BRA `(.L_x_29) ;  /* 0xfffffffc00ec8947 */ /* 0x002fea000383ffff */
[----:B------:R-:W-:Y:S05]  /*8660*/  BRA `(.L_x_187) ;  /* 0xffffff9800347947 */ /* 0x000fea000383ffff */
.L_x_160:
[----:B------:R-:W-:Y:S01]  /*8670*/  BSSY B1, `(.L_x_188) ;  /* 0x0000006000017945 */ /* 0x000fe20003800000 */
[----:B------:R-:W-:-:S07]  /*8680*/  IMAD.MOV.U32 R10, RZ, RZ, -0x1 ;  /* 0xffffffffff0a7424 */ /* 0x000fce00078e00ff */
[----:B------:R-:W-:Y:S05]  /*8690*/  WARPSYNC.COLLECTIVE R10, `(.L_x_189) ;  /* 0x000000000a0c7348 */ /* 0x000fea0003c00000 */
[----:B------:R-:W-:Y:S02]  /*86a0*/  ELECT P1, UR62, PT ;  /* 0x00000000003e782f */ /* 0x000fe40003820000 */
[----:B------:R-:W-:Y:S01]  /*86b0*/  MOV R10, UR62 ;  /* 0x0000003e000a7c02 */ /* 0x000fe20008000f00 */
[----:B------:R-:W-:Y:S10]  /*86c0*/  ENDCOLLECTIVE ;  /* 0x000000000000791b */ /* 0x000ff40003800000 */
.L_x_189:
[----:B------:R-:W-:Y:S05]  /*86d0*/  BSYNC B1 ;  /* 0x0000000000017941 */ /* 0x000fea0003800000 */
.L_x_188:
[----:B------:R-:W-:Y:S05]  /*86e0*/  BRA `(.L_x_190) ;  /* 0xffffffec00087947 */ /* 0x000fea000383ffff */
.L_x_163:
[----:B-1----:R1:W2:Y:S02]  /*86f0*/  SYNCS.PHASECHK.TRANS64.TRYWAIT P1, [R20+URZ+0x50], R11 ;  /* 0x0000500b140075a7 */ /* 0x0022a4000802017f */
[----:B--2---:R-:W-:Y:S05]  /*8700*/  @!P1 NANOSLEEP.SYNCS 0x989680 ;  /* 0x009896800000995d */ /* 0x004fea0003900000 */
[----:B------:R-:W2:Y:S02]  /*8710*/  @!P1 SYNCS.PHASECHK.TRANS64 P1, [R20+URZ+0x50], R11 ;  /* 0x0000500b140095a7 */ /* 0x000ea4000802007f */
[----:B--2---:R-:W-:Y:S05]  /*8720*/  @!P1 BRA `(.L_x_163) ;  /* 0xfffffffc00f09947 */ /* 0x004fea000383ffff */
[----:B------:R-:W-:Y:S05]  /*8730*/  BRA `(.L_x_191) ;  /* 0xffffffec00407947 */ /* 0x000fea000383ffff */
.L_x_172:
[----:B------:R-:W-:Y:S01]  /*8740*/  BSSY B0, `(.L_x_192) ;  /* 0x0000006000007945 */ /* 0x000fe20003800000 */
[----:B------:R-:W-:-:S07]  /*8750*/  IMAD.MOV.U32 R10, RZ, RZ, -0x1 ;  /* 0xffffffffff0a7424 */ /* 0x000fce00078e00ff */
[----:B------:R-:W-:Y:S05]  /*8760*/  WARPSYNC.COLLECTIVE R10, `(.L_x_193) ;  /* 0x000000000a0c7348 */ /* 0x000fea0003c00000 */
[----:B------:R-:W-:Y:S02]  /*8770*/  ELECT P1, UR62, PT ;  /* 0x00000000003e782f */ /* 0x000fe40003820000 */
[----:B------:R-:W-:Y:S01]  /*8780*/  MOV R10, UR62 ;  /* 0x0000003e000a7c02 */ /* 0x000fe20008000f00 */
[----:B------:R-:W-:Y:S10]  /*8790*/  ENDCOLLECTIVE ;  /* 0x000000000000791b */ /* 0x000ff40003800000 */
.L_x_193:
[----:B------:R-:W-:Y:S05]  /*87a0*/  BSYNC B0 ;  /* 0x0000000000007941 */ /* 0x000fea0003800000 */
.L_x_192:
[----:B------:R-:W-:Y:S01]  /*87b0*/  PLOP3.LUT P0, PT, P1, PT, PT, 0x80, 0x0 ;  /* 0x000000000000781c */ /* 0x000fe20000f0f070 */
[----:B------:R-:W-:-:S12]  /*87c0*/  BRA `(.L_x_194) ;  /* 0xfffffff400d47947 */ /* 0x000fd8000383ffff */
.L_x_176:
[----:B0-----:R0:W1:Y:S02]  /*87d0*/  SYNCS.PHASECHK.TRANS64.TRYWAIT P0, [R5+URZ], R2 ;  /* 0x00000002050075a7 */ /* 0x001064000800017f */
[----:B-1----:R-:W-:Y:S05]  /*87e0*/  @!P0 NANOSLEEP.SYNCS 0x989680 ;  /* 0x009896800000895d */ /* 0x002fea0003900000 */
[----:B------:R-:W1:Y:S02]  /*87f0*/  @!P0 SYNCS.PHASECHK.TRANS64 P0, [R5+URZ], R2 ;  /* 0x00000002050085a7 */ /* 0x000e64000800007f */
[----:B-1----:R-:W-:Y:S05]  /*8800*/  @!P0 BRA `(.L_x_176) ;  /* 0xfffffffc00f08947 */ /* 0x002fea000383ffff */
[----:B------:R-:W-:Y:S05]  /*8810*/  BRA `(.L_x_195) ;  /* 0xfffffff800147947 */ /* 0x000fea000383ffff */
.L_x_177:
[----:B0-----:R0:W1:Y:S02]  /*8820*/  SYNCS.PHASECHK.TRANS64.TRYWAIT P0, [R7+URZ], R4 ;  /* 0x00000004070075a7 */ /* 0x001064000800017f */
[----:B-1----:R-:W-:Y:S05]  /*8830*/  @!P0 NANOSLEEP.SYNCS 0x989680 ;  /* 0x009896800000895d */ /* 0x002fea0003900000 */
[----:B------:R-:W1:Y:S02]  /*8840*/  @!P0 SYNCS.PHASECHK.TRANS64 P0, [R7+URZ], R4 ;  /* 0x00000004070085a7 */ /* 0x000e64000800007f */
[----:B-1----:R-:W-:Y:S05]  /*8850*/  @!P0 BRA `(.L_x_177) ;  /* 0xfffffffc00f08947 */ /* 0x002fea000383ffff */
[----:B------:R-:W-:Y:S05]  /*8860*/  BRA `(.L_x_196) ;  /* 0xfffffff800247947 */ /* 0x000fea000383ffff */
.L_x_178:
[----:B0-----:R0:W1:Y:S02]  /*8870*/  SYNCS.PHASECHK.TRANS64.TRYWAIT P0, [R6+URZ], R5 ;  /* 0x00000005060075a7 */ /* 0x001064000800017f */
[----:B-1----:R-:W-:Y:S05]  /*8880*/  @!P0 NANOSLEEP.SYNCS 0x989680 ;  /* 0x009896800000895d */ /* 0x002fea0003900000 */
[----:B------:R-:W1:Y:S02]  /*8890*/  @!P0 SYNCS.PHASECHK.TRANS64 P0, [R6+URZ], R5 ;  /* 0x00000005060085a7 */ /* 0x000e64000800007f */
[----:B-1----:R-:W-:Y:S05]  /*88a0*/  @!P0 BRA `(.L_x_178) ;  /* 0xfffffffc00f08947 */ /* 0x002fea000383ffff */
[----:B------:R-:W-:Y:S05]  /*88b0*/  BRA `(.L_x_197) ;  /* 0xfffffff800347947 */ /* 0x000fea000383ffff */
.L_x_179:
[----:B0-----:R0:W1:Y:S02]  /*88c0*/  SYNCS.PHASECHK.TRANS64.TRYWAIT P0, [R9+URZ], R4 ;  /* 0x00000004090075a7 */ /* 0x001064000800017f */
[----:B-1----:R-:W-:Y:S05]  /*88d0*/  @!P0 NANOSLEEP.SYNCS 0x989680 ;  /* 0x009896800000895d */ /* 0x002fea0003900000 */
[----:B------:R-:W1:Y:S02]  /*88e0*/  @!P0 SYNCS.PHASECHK.TRANS64 P0, [R9+URZ], R4 ;  /* 0x00000004090085a7 */ /* 0x000e64000800007f */
[----:B-1----:R-:W-:Y:S05]  /*88f0*/  @!P0 BRA `(.L_x_179) ;  /* 0xfffffffc00f08947 */ /* 0x002fea000383ffff */
[----:B------:R-:W-:Y:S05]  /*8900*/  BRA `(.L_x_198) ;  /* 0xfffffff800447947 */ /* 0x000fea000383ffff */
.L_x_180:
[----:B0-----:R0:W1:Y:S02]  /*8910*/  SYNCS.PHASECHK.TRANS64.TRYWAIT P0, [R6+URZ], R5 ;  /* 0x00000005060075a7 */ /* 0x001064000800017f */
[----:B-1----:R-:W-:Y:S05]  /*8920*/  @!P0 NANOSLEEP.SYNCS 0x989680 ;  /* 0x009896800000895d */ /* 0x002fea0003900000 */
[----:B------:R-:W1:Y:S02]  /*8930*/  @!P0 SYNCS.PHASECHK.TRANS64 P0, [R6+URZ], R5 ;  /* 0x00000005060085a7 */ /* 0x000e64000800007f */
[----:B-1----:R-:W-:Y:S05]  /*8940*/  @!P0 BRA `(.L_x_180) ;  /* 0xfffffffc00f08947 */ /* 0x002fea000383ffff */
[----:B------:R-:W-:Y:S05]  /*8950*/  BRA `(.L_x_199) ;  /* 0xfffffff800547947 */ /* 0x000fea000383ffff */
.L_x_181:
[----:B0-----:R0:W1:Y:S02]  /*8960*/  SYNCS.PHASECHK.TRANS64.TRYWAIT P0, [R9+URZ], R4 ;  /* 0x00000004090075a7 */ /* 0x001064000800017f */
[----:B-1----:R-:W-:Y:S05]  /*8970*/  @!P0 NANOSLEEP.SYNCS 0x989680 ;  /* 0x009896800000895d */ /* 0x002fea0003900000 */
[----:B------:R-:W1:Y:S02]  /*8980*/  @!P0 SYNCS.PHASECHK.TRANS64 P0, [R9+URZ], R4 ;  /* 0x00000004090085a7 */ /* 0x000e64000800007f */
[----:B-1----:R-:W-:Y:S05]  /*8990*/  @!P0 BRA `(.L_x_181) ;  /* 0xfffffffc00f08947 */ /* 0x002fea000383ffff */
[----:B------:R-:W-:Y:S05]  /*89a0*/  BRA `(.L_x_200) ;  /* 0xfffffff800647947 */ /* 0x000fea000383ffff */
.L_x_182:
[----:B0-----:R0:W1:Y:S02]  /*89b0*/  SYNCS.PHASECHK.TRANS64.TRYWAIT P0, [R6+URZ], R5 ;  /* 0x00000005060075a7 */ /* 0x001064000800017f */
[----:B-1----:R-:W-:Y:S05]  /*89c0*/  @!P0 NANOSLEEP.SYNCS 0x989680 ;  /* 0x009896800000895d */ /* 0x002fea0003900000 */
[----:B------:R-:W1:Y:S02]  /*89d0*/  @!P0 SYNCS.PHASECHK.TRANS64 P0, [R6+URZ], R5 ;  /* 0x00000005060085a7 */ /* 0x000e64000800007f */
[----:B-1----:R-:W-:Y:S05]  /*89e0*/  @!P0 BRA `(.L_x_182) ;  /* 0xfffffffc00f08947 */ /* 0x002fea000383ffff */
[----:B------:R-:W-:Y:S05]  /*89f0*/  BRA `(.L_x_201) ;  /* 0xfffffff800747947 */ /* 0x000fea000383ffff */
.L_x_183:
[----:B0-----:R0:W1:Y:S02]  /*8a00*/  SYNCS.PHASECHK.TRANS64.TRYWAIT P0, [R9+URZ], R4 ;  /* 0x00000004090075a7 */ /* 0x001064000800017f */
[----:B-1----:R-:W-:Y:S05]  /*8a10*/  @!P0 NANOSLEEP.SYNCS 0x989680 ;  /* 0x009896800000895d */ /* 0x002fea0003900000 */
[----:B------:R-:W1:Y:S02]  /*8a20*/  @!P0 SYNCS.PHASECHK.TRANS64 P0, [R9+URZ], R4 ;  /* 0x00000004090085a7 */ /* 0x000e64000800007f */
[----:B-1----:R-:W-:Y:S05]  /*8a30*/  @!P0 BRA `(.L_x_183) ;  /* 0xfffffffc00f08947 */ /* 0x002fea000383ffff */
[----:B------:R-:W-:Y:S05]  /*8a40*/  BRA `(.L_x_202) ;  /* 0xfffffff800847947 */ /* 0x000fea000383ffff */
.L_x_184:
[----:B0-----:R0:W1:Y:S02]  /*8a50*/  SYNCS.PHASECHK.TRANS64.TRYWAIT P0, [R6+URZ], R5 ;  /* 0x00000005060075a7 */ /* 0x001064000800017f */
[----:B-1----:R-:W-:Y:S05]  /*8a60*/  @!P0 NANOSLEEP.SYNCS 0x989680 ;  /* 0x009896800000895d */ /* 0x002fea0003900000 */
[----:B------:R-:W1:Y:S02]  /*8a70*/  @!P0 SYNCS.PHASECHK.TRANS64 P0, [R6+URZ], R5 ;  /* 0x00000005060085a7 */ /* 0x000e64000800007f */
[----:B-1----:R-:W-:Y:S05]  /*8a80*/  @!P0 BRA `(.L_x_184) ;  /* 0xfffffffc00f08947 */ /* 0x002fea000383ffff */
[----:B------:R-:W-:Y:S05]  /*8a90*/  BRA `(.L_x_203) ;  /* 0xfffffff8008c7947 */ /* 0x000fea000383ffff */
.L_x_204:
[----:B------:R-:W-:-:S00]  /*8aa0*/  BRA `(.L_x_204) ;  /* 0xfffffffc00fc7947 */ /* 0x000fc0000383ffff */
[----:B------:R-:W-:-:S00]  /*8ab0*/  NOP ;  /* 0x0000000000007918 */ /* 0x000fc00000000000 */
        /* <DEDUP_REMOVED lines=12> */
.L_x_205:


//--------------------- .nv.shared._ZN7cutlass13device_kernelINS_4gemm6kernel13GemmUniversalIN4cute5tupleIJiiiiEEENS1_10collective13CollectiveMmaINS1_40MainloopSm90TmaGmmaWarpSpecializedSparseILi10ENS5_IJNS4_1CILi2EEENSA_ILi1EEESC_EEENS1_32KernelTmaWarpSpecializedPingpongEEENS5_IJNSA_ILi64EEENSA_ILi128EEESH_EEEaNS5_IJNS4_6LayoutINS5_IJiNS5_IJSB_iEEEiEEENS5_IJlNS5_IJSC_SB_EEElEEEEENSJ_INS5_IJNS5_IJSG_iEEENS5_IJSH_iEEEiEEENS5_IJNS5_IJSH_NSA_ILi8192EEEEEENS5_IJSC_lEEElEEEEEEEEaNS5_IJlSC_lEEENS4_8TiledMMAINS4_8MMA_AtomIJNS4_4SM904GMMA6SPARSE28GMMA_64x128x64_S32S8S8_SS_TNILNS12_9SparseSelE0EEEEEENSJ_INS5_IJSC_SC_SC_EEENS5_IJNSA_ILi0EEES19_S19_EEEEENS5_IJNS4_10UnderscoreES1C_S1C_EEEEENS4_13SM90_TMA_LOADENS4_14ComposedLayoutINS4_7SwizzleILi2ELi4ELi3EEENS4_25smem_sparse_ptr_flag_bitsILi2ELi8EEENSJ_INS5_IJNS5_IJSC_NSA_ILi8EEEEEENS5_IJSB_SG_EEEEEENS5_IJNS5_IJS19_SH_EEESM_EEEEEEEvNS4_8identityENS4_23SM90_TMA_LOAD_MULTICASTENS1G_INS1H_ILi3ELi4ELi3EEENS4_18smem_ptr_flag_bitsILi8EEENSJ_INS5_IJS1L_SH_EEENS5_IJSH_SC_EEEEEEEvS1T_EENS_8epilogue10collective6detail29Sm90TmaWarpSpecializedAdapterINS24_15DefaultEpilogueIiNS5_IJSC_llEEES28_NS23_6thread17LinearCombinationIiLi1EiiLNS29_9ScaleType4KindE0ELNS_15FloatRoundStyleE2EiEENS1_15EpilogueDefaultEEEEEvvEEEEvNT_6ParamsE --------------------------
	.section	.nv.shared._ZN7cutlass13device_kernelINS_4gemm6kernel13GemmUniversalIN4cute5tupleIJiiiiEEENS1_10collective13CollectiveMmaINS1_40MainloopSm90TmaGmmaWarpSpecializedSparseILi10ENS5_IJNS4_1CILi2EEENSA_ILi1EEESC_EEENS1_32KernelTmaWarpSpecializedPingpongEEENS5_IJNSA_ILi64EEENSA_ILi128EEESH_EEEaNS5_IJNS4_6LayoutINS5_IJiNS5_IJSB_iEEEiEEENS5_IJlNS5_IJSC_SB_EEElEEEEENSJ_INS5_IJNS5_IJSG_iEEENS5_IJSH_iEEEiEEENS5_IJNS5_IJSH_NSA_ILi8192EEEEEENS5_IJSC_lEEElEEEEEEEEaNS5_IJlSC_lEEENS4_8TiledMMAINS4_8MMA_AtomIJNS4_4SM904GMMA6SPARSE28GMMA_64x128x64_S32S8S8_SS_TNILNS12_9SparseSelE0EEEEEENSJ_INS5_IJSC_SC_SC_EEENS5_IJNSA_ILi0EEES19_S19_EEEEENS5_IJNS4_10UnderscoreES1C_S1C_EEEEENS4_13SM90_TMA_LOADENS4_14ComposedLayoutINS4_7SwizzleILi2ELi4ELi3EEENS4_25smem_sparse_ptr_flag_bitsILi2ELi8EEENSJ_INS5_IJNS5_IJSC_NSA_ILi8EEEEEENS5_IJSB_SG_EEEEEENS5_IJNS5_IJS19_SH_EEESM_EEEEEEEvNS4_8identityENS4_23SM90_TMA_LOAD_MULTICASTENS1G_INS1H_ILi3ELi4ELi3EEENS4_18smem_ptr_flag_bitsILi8EEENSJ_INS5_IJS1L_SH_EEENS5_IJSH_SC_EEEEEEEvS1T_EENS_8epilogue10collective6detail29Sm90TmaWarpSpecializedAdapterINS24_15DefaultEpilogueIiNS5_IJSC_llEEES28_NS23_6thread17LinearCombinationIiLi1EiiLNS29_9ScaleType4KindE0ELNS_15FloatRoundStyleE2EiEENS1_15EpilogueDefaultEEEEEvvEEEEvNT_6ParamsE,"aw",@nobits
	.sectionflags	@""
	.align	16
	.zero		1024


//--------------------- .nv.shared.reserved.0     --------------------------
	.section	.nv.shared.reserved.0,"aw",@nobits
	.weak		__nv_reservedSMEM_offset_0_alias
	.size		__nv_reservedSMEM_offset_0_alias, 0, 0
	.other		__nv_reservedSMEM_offset_0_alias,@"STO_CUDA_RESERVED_SHARED STV_DEFAULT"
__nv_reservedSMEM_offset_0_alias:
	.zero		0


//--------------------- .nv.global                --------------------------
	.section	.nv.global,"aw",@nobits
.nv.global:
	.type		_ZN39_INTERNAL_a280443c_4_k_cu_08d1a06d_27984cute1_E,@object
	.size		_ZN39_INTERNAL_a280443c_4_k_cu_08d1a06d_27984cute1_E,(_ZN39_INTERNAL_a280443c_4_k_cu_08d1a06d_27984cuda3std3__45__cpo6cbeginE - _ZN39_INTERNAL_a280443c_4_k_cu_08d1a06d_27984cute1_E)
_ZN39_INTERNAL_a280443c_4_k_cu_08d1a06d_27984cute1_E:
	.zero		1
	.type		_ZN39_INTERNAL_a280443c_4_k_cu_08d1a06d_27984cuda3std3__45__cpo6cbeginE,@object
	.size		_ZN39_INTERNAL_a280443c_4_k_cu_08d1a06d_27984cuda3std3__45__cpo6cbeginE,(_ZN39_INTERNAL_a280443c_4_k_cu_08d1a06d_27984cuda3std3__48in_placeE - _ZN39_INTERNAL_a280443c_4_k_cu_08d1a06d_27984cuda3std3__45__cpo6cbeginE)
_ZN39_INTERNAL_a280443c_4_k_cu_08d1a06d_27984cuda3std3__45__cpo6cbeginE:
	.zero		1
	.type		_ZN39_INTERNAL_a280443c_4_k_cu_08d1a06d_27984cuda3std3__48in_placeE,@object
	.size		_ZN39_INTERNAL_a280443c_4_k_cu_08d1a06d_27984cuda3std3__48in_placeE,(_ZN39_INTERNAL_a280443c_4_k_cu_08d1a06d_27984cuda3std6ranges3__45__cpo9iter_moveE - _ZN39_INTERNAL_a280443c_4_k_cu_08d1a06d_27984cuda3std3__48in_placeE)
_ZN39_INTERNAL_a280443c_4_k_cu_08d1a06d_27984cuda3std3__48in_placeE:
	.zero		1
	.type		_ZN39_INTERNAL_a280443c_4_k_cu_08d1a06d_27984cuda3std6ranges3__45__cpo9iter_moveE,@object
	.size		_ZN39_INTERNAL_a280443c_4_k_cu_08d1a06d_27984cuda3std6ranges3__45__cpo9iter_moveE,(_ZN39_INTERNAL_a280443c_4_k_cu_08d1a06d_27984cuda3std3__45__cpo5beginE - _ZN39_INTERNAL_a280443c_4_k_cu_08d1a06d_27984cuda3std6ranges3__45__cpo9iter_moveE)
_ZN39_INTERNAL_a280443c_4_k_cu_08d1a06d_27984cuda3std6ranges3__45__cpo9iter_moveE:
	.zero		1
	.type		_ZN39_INTERNAL_a280443c_4_k_cu_08d1a06d_27984cuda3std3__45__cpo5beginE,@object
	.size		_ZN39_INTERNAL_a280443c_4_k_cu_08d1a06d_27984cuda3std3__45__cpo5beginE,(_ZN39_INTERNAL_a280443c_4_k_cu_08d1a06d_27984cuda3std3__441_GLOBAL__N__a280443c_4_k_cu_08d1a06d_27986ignoreE - _ZN39_INTERNAL_a280443c_4_k_cu_08d1a06d_27984cuda3std3__45__cpo5beginE)
_ZN39_INTERNAL_a280443c_4_k_cu_08d1a06d_27984cuda3std3__45__cpo5beginE:
	.zero		1
	.type		_ZN39_INTERNAL_a280443c_4_k_cu_08d1a06d_27984cuda3std3__441_GLOBAL__N__a280443c_4_k_cu_08d1a06d_27986ignoreE,@object
	.size		_ZN39_INTERNAL_a280443c_4_k_cu_08d1a06d_27984cuda3std3__441_GLOBAL__N__a280443c_4_k_cu_08d1a06d_27986ignoreE,(_ZN39_INTERNAL_a280443c_4_k_cu_08d1a06d_27984cute7productE - _ZN39_INTERNAL_a280443c_4_k_cu_08d1a06d_27984cuda3std3__441_GLOBAL__N__a280443c_4_k_cu_08d1a06d_27986ignoreE)
_ZN39_INTERNAL_a280443c_4_k_cu_08d1a06d_27984cuda3std3__441_GLOBAL__N__a280443c_4_k_cu_08d1a06d_27986ignoreE:
	.zero		1
	.type		_ZN39_INTERNAL_a280443c_4_k_cu_08d1a06d_27984cute7productE,@object
	.size		_ZN39_INTERNAL_a280443c_4_k_cu_08d1a06d_27984cute7productE,(_ZN39_INTERNAL_a280443c_4_k_cu_08d1a06d_27984cuda3std3__45__cpo3endE - _ZN39_INTERNAL_a280443c_4_k_cu_08d1a06d_27984cute7productE)
_ZN39_INTERNAL_a280443c_4_k_cu_08d1a06d_27984cute7productE:
	.zero		1
	.type		_ZN39_INTERNAL_a280443c_4_k_cu_08d1a06d_27984cuda3std3__45__cpo3endE,@object
	.size		_ZN39_INTERNAL_a280443c_4_k_cu_08d1a06d_27984cuda3std3__45__cpo3endE,(_ZN39_INTERNAL_a280443c_4_k_cu_08d1a06d_27984cuda3std3__419piecewise_constructE - _ZN39_INTERNAL_a280443c_4_k_cu_08d1a06d_27984cuda3std3__45__cpo3endE)
_ZN39_INTERNAL_a280443c_4_k_cu_08d1a06d_27984cuda3std3__45__cpo3endE:
	.zero		1
	.type		_ZN39_INTERNAL_a280443c_4_k_cu_08d1a06d_27984cuda3std3__419piecewise_constructE,@object
	.size		_ZN39_INTERNAL_a280443c_4_k_cu_08d1a06d_27984cuda3std3__419piecewise_constructE,(_ZN39_INTERNAL_a280443c_4_k_cu_08d1a06d_27984cuda3std3__45__cpo4cendE - _ZN39_INTERNAL_a280443c_4_k_cu_08d1a06d_27984cuda3std3__419piecewise_constructE)
_ZN39_INTERNAL_a280443c_4_k_cu_08d1a06d_27984cuda3std3__419piecewise_constructE:
	.zero		1
	.type		_ZN39_INTERNAL_a280443c_4_k_cu_08d1a06d_27984cuda3std3__45__cpo4cendE,@object
	.size		_ZN39_INTERNAL_a280443c_4_k_cu_08d1a06d_27984cuda3std3__45__cpo4cendE,(_ZN39_INTERNAL_a280443c_4_k_cu_08d1a06d_27984cuda3std6ranges3__45__cpo4swapE - _ZN39_INTERNAL_a280443c_4_k_cu_08d1a06d_27984cuda3std3__45__cpo4cendE)
_ZN39_INTERNAL_a280443c_4_k_cu_08d1a06d_27984cuda3std3__45__cpo4cendE:
	.zero		1
	.type		_ZN39_INTERNAL_a280443c_4_k_cu_08d1a06d_27984cuda3std6ranges3__45__cpo4swapE,@object
	.size		_ZN39_INTERNAL_a280443c_4_k_cu_08d1a06d_27984cuda3std6ranges3__45__cpo4swapE,(.L_7 - _ZN39_INTERNAL_a280443c_4_k_cu_08d1a06d_27984cuda3std6ranges3__45__cpo4swapE)
_ZN39_INTERNAL_a280443c_4_k_cu_08d1a06d_27984cuda3std6ranges3__45__cpo4swapE:
	.zero		1
.L_7:


//--------------------- .nv.constant0._ZN7cutlass13device_kernelINS_4gemm6kernel13GemmUniversalIN4cute5tupleIJiiiiEEENS1_10collective13CollectiveMmaINS1_40MainloopSm90TmaGmmaWarpSpecializedSparseILi10ENS5_IJNS4_1CILi2EEENSA_ILi1EEESC_EEENS1_32KernelTmaWarpSpecializedPingpongEEENS5_IJNSA_ILi64EEENSA_ILi128EEESH_EEEaNS5_IJNS4_6LayoutINS5_IJiNS5_IJSB_iEEEiEEENS5_IJlNS5_IJSC_SB_EEElEEEEENSJ_INS5_IJNS5_IJSG_iEEENS5_IJSH_iEEEiEEENS5_IJNS5_IJSH_NSA_ILi8192EEEEEENS5_IJSC_lEEElEEEEEEEEaNS5_IJlSC_lEEENS4_8TiledMMAINS4_8MMA_AtomIJNS4_4SM904GMMA6SPARSE28GMMA_64x128x64_S32S8S8_SS_TNILNS12_9SparseSelE0EEEEEENSJ_INS5_IJSC_SC_SC_EEENS5_IJNSA_ILi0EEES19_S19_EEEEENS5_IJNS4_10UnderscoreES1C_S1C_EEEEENS4_13SM90_TMA_LOADENS4_14ComposedLayoutINS4_7SwizzleILi2ELi4ELi3EEENS4_25smem_sparse_ptr_flag_bitsILi2ELi8EEENSJ_INS5_IJNS5_IJSC_NSA_ILi8EEEEEENS5_IJSB_SG_EEEEEENS5_IJNS5_IJS19_SH_EEESM_EEEEEEEvNS4_8identityENS4_23SM90_TMA_LOAD_MULTICASTENS1G_INS1H_ILi3ELi4ELi3EEENS4_18smem_ptr_flag_bitsILi8EEENSJ_INS5_IJS1L_SH_EEENS5_IJSH_SC_EEEEEEEvS1T_EENS_8epilogue10collective6detail29Sm90TmaWarpSpecializedAdapterINS24_15DefaultEpilogueIiNS5_IJSC_llEEES28_NS23_6thread17LinearCombinationIiLi1EiiLNS29_9ScaleType4KindE0ELNS_15FloatRoundStyleE2EiEENS1_15EpilogueDefaultEEEEEvvEEEEvNT_6ParamsE --------------------------
	.section	.nv.constant0._ZN7cutlass13device_kernelINS_4gemm6kernel13GemmUniversalIN4cute5tupleIJiiiiEEENS1_10collective13CollectiveMmaINS1_40MainloopSm90TmaGmmaWarpSpecializedSparseILi10ENS5_IJNS4_1CILi2EEENSA_ILi1EEESC_EEENS1_32KernelTmaWarpSpecializedPingpongEEENS5_IJNSA_ILi64EEENSA_ILi128EEESH_EEEaNS5_IJNS4_6LayoutINS5_IJiNS5_IJSB_iEEEiEEENS5_IJlNS5_IJSC_SB_EEElEEEEENSJ_INS5_IJNS5_IJSG_iEEENS5_IJSH_iEEEiEEENS5_IJNS5_IJSH_NSA_ILi8192EEEEEENS5_IJSC_lEEElEEEEEEEEaNS5_IJlSC_lEEENS4_8TiledMMAINS4_8MMA_AtomIJNS4_4SM904GMMA6SPARSE28GMMA_64x128x64_S32S8S8_SS_TNILNS12_9SparseSelE0EEEEEENSJ_INS5_IJSC_SC_SC_EEENS5_IJNSA_ILi0EEES19_S19_EEEEENS5_IJNS4_10UnderscoreES1C_S1C_EEEEENS4_13SM90_TMA_LOADENS4_14ComposedLayoutINS4_7SwizzleILi2ELi4ELi3EEENS4_25smem_sparse_ptr_flag_bitsILi2ELi8EEENSJ_INS5_IJNS5_IJSC_NSA_ILi8EEEEEENS5_IJSB_SG_EEEEEENS5_IJNS5_IJS19_SH_EEESM_EEEEEEEvNS4_8identityENS4_23SM90_TMA_LOAD_MULTICASTENS1G_INS1H_ILi3ELi4ELi3EEENS4_18smem_ptr_flag_bitsILi8EEENSJ_INS5_IJS1L_SH_EEENS5_IJSH_SC_EEEEEEEvS1T_EENS_8epilogue10collective6detail29Sm90TmaWarpSpecializedAdapterINS24_15DefaultEpilogueIiNS5_IJSC_llEEES28_NS23_6thread17LinearCombinationIiLi1EiiLNS29_9ScaleType4KindE0ELNS_15FloatRoundStyleE2EiEENS1_15EpilogueDefaultEEEEEvvEEEEvNT_6ParamsE,"a",@progbits
	.sectionflags	@""
	.align	4
.nv.constant0._ZN7cutlass13device_kernelINS_4gemm6kernel13GemmUniversalIN4cute5tupleIJiiiiEEENS1_10collective13CollectiveMmaINS1_40MainloopSm90TmaGmmaWarpSpecializedSparseILi10ENS5_IJNS4_1CILi2EEENSA_ILi1EEESC_EEENS1_32KernelTmaWarpSpecializedPingpongEEENS5_IJNSA_ILi64EEENSA_ILi128EEESH_EEEaNS5_IJNS4_6LayoutINS5_IJiNS5_IJSB_iEEEiEEENS5_IJlNS5_IJSC_SB_EEElEEEEENSJ_INS5_IJNS5_IJSG_iEEENS5_IJSH_iEEEiEEENS5_IJNS5_IJSH_NSA_ILi8192EEEEEENS5_IJSC_lEEElEEEEEEEEaNS5_IJlSC_lEEENS4_8TiledMMAINS4_8MMA_AtomIJNS4_4SM904GMMA6SPARSE28GMMA_64x128x64_S32S8S8_SS_TNILNS12_9SparseSelE0EEEEEENSJ_INS5_IJSC_SC_SC_EEENS5_IJNSA_ILi0EEES19_S19_EEEEENS5_IJNS4_10UnderscoreES1C_S1C_EEEEENS4_13SM90_TMA_LOADENS4_14ComposedLayoutINS4_7SwizzleILi2ELi4ELi3EEENS4_25smem_sparse_ptr_flag_bitsILi2ELi8EEENSJ_INS5_IJNS5_IJSC_NSA_ILi8EEEEEENS5_IJSB_SG_EEEEEENS5_IJNS5_IJS19_SH_EEESM_EEEEEEEvNS4_8identityENS4_23SM90_TMA_LOAD_MULTICASTENS1G_INS1H_ILi3ELi4ELi3EEENS4_18smem_ptr_flag_bitsILi8EEENSJ_INS5_IJS1L_SH_EEENS5_IJSH_SC_EEEEEEEvS1T_EENS_8epilogue10collective6detail29Sm90TmaWarpSpecializedAdapterINS24_15DefaultEpilogueIiNS5_IJSC_llEEES28_NS23_6thread17LinearCombinationIiLi1EiiLNS29_9ScaleType4KindE0ELNS_15FloatRoundStyleE2EiEENS1_15EpilogueDefaultEEEEEvvEEEEvNT_6ParamsE:
	.zero		1920


//--------------------- SYMBOLS --------------------------

	.type		.nv.reservedSmem.offset0,@object
	.size		.nv.reservedSmem.offset0,0x4
